// auto-generated by cutlass_sweep.gemm — config: {"arch": "sm_100", "cluster_m": 4, "cluster_n": 1, "dtype": "e4m3", "dtype_b": "e4m3", "layout": "nt", "stages": 0, "tile_k": 128, "tile_m": 128, "tile_n": 128}
#include "cutlass/cutlass.h"
#include "cutlass/gemm/collective/collective_builder.hpp"
#include "cutlass/gemm/device/gemm_universal_adapter.h"
#include "cutlass/gemm/kernel/gemm_universal.hpp"
#include "cutlass/epilogue/collective/collective_builder.hpp"

using ElemA = cutlass::float_e4m3_t;
using ElemB = cutlass::float_e4m3_t;
using ElemCD = cutlass::float_e4m3_t;
using Acc  = float;
using TileShape    = cute::Shape<cute::_128, cute::_128, cute::_128>;
using ClusterShape = cute::Shape<cute::_4, cute::_1, cute::_1>;

using CollectiveEpilogue = typename cutlass::epilogue::collective::CollectiveBuilder<
    cutlass::arch::Sm100, cutlass::arch::OpClassTensorOp,
    TileShape, ClusterShape,
    cutlass::epilogue::collective::EpilogueTileAuto,
    Acc, Acc,
    ElemCD, cutlass::layout::RowMajor, 128 / cutlass::sizeof_bits<ElemCD>::value,
    ElemCD, cutlass::layout::RowMajor, 128 / cutlass::sizeof_bits<ElemCD>::value,
    cutlass::epilogue::collective::EpilogueScheduleAuto
  >::CollectiveOp;

using CollectiveMainloop = typename cutlass::gemm::collective::CollectiveBuilder<
    cutlass::arch::Sm100, cutlass::arch::OpClassTensorOp,
    ElemA, cutlass::layout::RowMajor, 128 / cutlass::sizeof_bits<ElemA>::value,
    ElemB, cutlass::layout::ColumnMajor, 128 / cutlass::sizeof_bits<ElemB>::value,
    Acc,
    TileShape, ClusterShape,
    cutlass::gemm::collective::StageCountAutoCarveout<static_cast<int>(sizeof(typename CollectiveEpilogue::SharedStorage))>,
    cutlass::gemm::collective::KernelScheduleAuto
  >::CollectiveOp;

using GemmKernel = cutlass::gemm::kernel::GemmUniversal<
    cute::Shape<int,int,int,int>,
    CollectiveMainloop,
    CollectiveEpilogue
>;
using Gemm = cutlass::gemm::device::GemmUniversalAdapter<GemmKernel>;

// Force the device kernel symbol into the cubin without needing a host main.
auto* _anchor = &cutlass::device_kernel<GemmKernel>;


// ===== COMPILED SASS (sm_100a) =====

	.target	sm_100a

	.elftype	@"ET_EXEC"


//--------------------- .note.nv.tkinfo           --------------------------
	.section	.note.nv.tkinfo,"",@"SHT_NOTE"
	.sectionflags	@"SHF_NOTE_NV_TKINFO"
	.tkinfo
        /*0018*/ 	.word	0x00000002
        /*0030*/ 	.string	""
        /*0030*/ 	.string	"ptxas"
        /*0030*/ 	.string	"Cuda compilation tools, release 13.0, V13.0.88"
        /*0030*/ 	.string	"Build cuda_13.0.r13.0/compiler.36424714_0"
        /*0030*/ 	.string	"-arch sm_100a -m 64 "



//--------------------- .note.nv.cuinfo           --------------------------
	.section	.note.nv.cuinfo,"",@"SHT_NOTE"
	.sectionflags	@"SHF_NOTE_NV_CUINFO"
        /*0018*/ 	.short	0x0002
        /*001a*/ 	.short	0x0064
        /*001c*/ 	.short	0x0082
	.zero		2


//--------------------- .nv.info                  --------------------------
	.section	.nv.info,"",@"SHT_CUDA_INFO"
	.align	4


	//----- nvinfo : EIATTR_REGCOUNT
	.align		4
        /*0000*/ 	.byte	0x04, 0x2f
        /*0002*/ 	.short	(.L_19 - .L_18)
	.align		4
.L_18:
        /*0004*/ 	.word	index@(_ZN7cutlass13device_kernelINS_4gemm6kernel13GemmUniversalIN4cute5tupleIJiiiiEEENS1_10collective13CollectiveMmaINS1_35MainloopSm100TmaUmmaWarpSpecializedILi13ELi2ELi4ENS5_IJNS4_1CILi4EEENSA_ILi1EEESC_EEEEENS5_IJNSA_ILi128EEESF_SF_EEENS_12float_e4m3_tENS5_IJlSC_lEEESH_SI_NS4_8TiledMMAINS4_8MMA_AtomIJNS4_10MMA_TraitsINS4_25SM100_MMA_F8F6F4_2x1SM_SSEJSH_SH_fSF_SF_NS4_17integral_constantINS4_4UMMA5MajorELSP_0EEESQ_NSN_INSO_7ScaleInELSR_0EEESS_EEEEEENS4_6LayoutINS5_IJSC_SC_SC_EEENS5_IJNSA_ILi0EEESX_SX_EEEEENS5_IJNS4_10UnderscoreES10_S10_EEEEENS4_18SM100_TMA_2SM_LOADENS4_14ComposedLayoutINS4_7SwizzleILi3ELi4ELi3EEENS4_18smem_ptr_flag_bitsILi8EEENSV_INS5_IJNSA_ILi8EEESF_EEENS5_IJSF_SC_EEEEEEEvNS4_8identityENS4_28SM100_TMA_2SM_LOAD_MULTICASTES1D_vS1E_EENS_8epilogue10collective18CollectiveEpilogueINS1H_23Sm100TmaWarpSpecializedILi2ELi2ELi32ELb0ELb0EEEJNS5_IJNSA_ILi64EEESF_SF_EEENS5_IJNSV_IS1M_SC_EENSV_INS5_IJNSA_ILi32EEENSA_ILi2EEEEEENS5_IJSC_S1M_EEEEEEEESH_SI_SH_SI_NS1H_6fusion15FusionCallbacksIS1L_NS1V_17LinearCombinationISH_fSH_fLNS_15FloatRoundStyleE2EEES1N_S1U_JEEENS4_5SM1004TMEM4LOAD26SM100_TMEM_LOAD_32dp32b32xENS4_13SM90_TMA_LOADENS14_INS15_ILi1ELi4ELi3EEES18_NSV_INS5_IJS19_S1P_EEENS5_IJS1P_SC_EEEEEEENS4_39AutoVectorizingCopyWithAssumedAlignmentILi128EEENS4_14SM90_TMA_STOREES2A_S2C_S2C_EEEvvEEEEvNT_6ParamsE)
        /*0008*/ 	.word	0x00000072


	//----- nvinfo : EIATTR_FRAME_SIZE
	.align		4
.L_19:
        /*000c*/ 	.byte	0x04, 0x11
        /*000e*/ 	.short	(.L_21 - .L_20)
	.align		4
.L_20:
        /*0010*/ 	.word	index@($__internal_2_$__cuda_sm10x_tcgen05_guardrail_trap_unallocated_columns_being_dealloced)
        /*0014*/ 	.word	0x00000000


	//----- nvinfo : EIATTR_FRAME_SIZE
	.align		4
.L_21:
        /*0018*/ 	.byte	0x04, 0x11
        /*001a*/ 	.short	(.L_23 - .L_22)
	.align		4
.L_22:
        /*001c*/ 	.word	index@($__internal_1_$__cuda_sm10x_tcgen05_guardrail_trap_phase_invalid_during_alloc)
        /*0020*/ 	.word	0x00000000


	//----- nvinfo : EIATTR_FRAME_SIZE
	.align		4
.L_23:
        /*0024*/ 	.byte	0x04, 0x11
        /*0026*/ 	.short	(.L_25 - .L_24)
	.align		4
.L_24:
        /*0028*/ 	.word	index@($__internal_0_$__cuda_sm10x_tcgen05_guardrail_trap_col_being_dealloced_not_returned_by_alloc)
        /*002c*/ 	.word	0x00000000


	//----- nvinfo : EIATTR_FRAME_SIZE
	.align		4
.L_25:
        /*0030*/ 	.byte	0x04, 0x11
        /*0032*/ 	.short	(.L_27 - .L_26)
	.align		4
.L_26:
        /*0034*/ 	.word	index@(_ZN7cutlass13device_kernelINS_4gemm6kernel13GemmUniversalIN4cute5tupleIJiiiiEEENS1_10collective13CollectiveMmaINS1_35MainloopSm100TmaUmmaWarpSpecializedILi13ELi2ELi4ENS5_IJNS4_1CILi4EEENSA_ILi1EEESC_EEEEENS5_IJNSA_ILi128EEESF_SF_EEENS_12float_e4m3_tENS5_IJlSC_lEEESH_SI_NS4_8TiledMMAINS4_8MMA_AtomIJNS4_10MMA_TraitsINS4_25SM100_MMA_F8F6F4_2x1SM_SSEJSH_SH_fSF_SF_NS4_17integral_constantINS4_4UMMA5MajorELSP_0EEESQ_NSN_INSO_7ScaleInELSR_0EEESS_EEEEEENS4_6LayoutINS5_IJSC_SC_SC_EEENS5_IJNSA_ILi0EEESX_SX_EEEEENS5_IJNS4_10UnderscoreES10_S10_EEEEENS4_18SM100_TMA_2SM_LOADENS4_14ComposedLayoutINS4_7SwizzleILi3ELi4ELi3EEENS4_18smem_ptr_flag_bitsILi8EEENSV_INS5_IJNSA_ILi8EEESF_EEENS5_IJSF_SC_EEEEEEEvNS4_8identityENS4_28SM100_TMA_2SM_LOAD_MULTICASTES1D_vS1E_EENS_8epilogue10collective18CollectiveEpilogueINS1H_23Sm100TmaWarpSpecializedILi2ELi2ELi32ELb0ELb0EEEJNS5_IJNSA_ILi64EEESF_SF_EEENS5_IJNSV_IS1M_SC_EENSV_INS5_IJNSA_ILi32EEENSA_ILi2EEEEEENS5_IJSC_S1M_EEEEEEEESH_SI_SH_SI_NS1H_6fusion15FusionCallbacksIS1L_NS1V_17LinearCombinationISH_fSH_fLNS_15FloatRoundStyleE2EEES1N_S1U_JEEENS4_5SM1004TMEM4LOAD26SM100_TMEM_LOAD_32dp32b32xENS4_13SM90_TMA_LOADENS14_INS15_ILi1ELi4ELi3EEES18_NSV_INS5_IJS19_S1P_EEENS5_IJS1P_SC_EEEEEEENS4_39AutoVectorizingCopyWithAssumedAlignmentILi128EEENS4_14SM90_TMA_STOREES2A_S2C_S2C_EEEvvEEEEvNT_6ParamsE)
        /*0038*/ 	.word	0x00000000


	//----- nvinfo : EIATTR_MIN_STACK_SIZE
	.align		4
.L_27:
        /*003c*/ 	.byte	0x04, 0x12
        /*003e*/ 	.short	(.L_29 - .L_28)
	.align		4
.L_28:
        /*0040*/ 	.word	index@(_ZN7cutlass13device_kernelINS_4gemm6kernel13GemmUniversalIN4cute5tupleIJiiiiEEENS1_10collective13CollectiveMmaINS1_35MainloopSm100TmaUmmaWarpSpecializedILi13ELi2ELi4ENS5_IJNS4_1CILi4EEENSA_ILi1EEESC_EEEEENS5_IJNSA_ILi128EEESF_SF_EEENS_12float_e4m3_tENS5_IJlSC_lEEESH_SI_NS4_8TiledMMAINS4_8MMA_AtomIJNS4_10MMA_TraitsINS4_25SM100_MMA_F8F6F4_2x1SM_SSEJSH_SH_fSF_SF_NS4_17integral_constantINS4_4UMMA5MajorELSP_0EEESQ_NSN_INSO_7ScaleInELSR_0EEESS_EEEEEENS4_6LayoutINS5_IJSC_SC_SC_EEENS5_IJNSA_ILi0EEESX_SX_EEEEENS5_IJNS4_10UnderscoreES10_S10_EEEEENS4_18SM100_TMA_2SM_LOADENS4_14ComposedLayoutINS4_7SwizzleILi3ELi4ELi3EEENS4_18smem_ptr_flag_bitsILi8EEENSV_INS5_IJNSA_ILi8EEESF_EEENS5_IJSF_SC_EEEEEEEvNS4_8identityENS4_28SM100_TMA_2SM_LOAD_MULTICASTES1D_vS1E_EENS_8epilogue10collective18CollectiveEpilogueINS1H_23Sm100TmaWarpSpecializedILi2ELi2ELi32ELb0ELb0EEEJNS5_IJNSA_ILi64EEESF_SF_EEENS5_IJNSV_IS1M_SC_EENSV_INS5_IJNSA_ILi32EEENSA_ILi2EEEEEENS5_IJSC_S1M_EEEEEEEESH_SI_SH_SI_NS1H_6fusion15FusionCallbacksIS1L_NS1V_17LinearCombinationISH_fSH_fLNS_15FloatRoundStyleE2EEES1N_S1U_JEEENS4_5SM1004TMEM4LOAD26SM100_TMEM_LOAD_32dp32b32xENS4_13SM90_TMA_LOADENS14_INS15_ILi1ELi4ELi3EEES18_NSV_INS5_IJS19_S1P_EEENS5_IJS1P_SC_EEEEEEENS4_39AutoVectorizingCopyWithAssumedAlignmentILi128EEENS4_14SM90_TMA_STOREES2A_S2C_S2C_EEEvvEEEEvNT_6ParamsE)
        /*0044*/ 	.word	0x00000000
.L_29:


//--------------------- .nv.compat                --------------------------
	.section	.nv.compat,"",@"SHT_CUDA_COMPAT_INFO"
	.align	4
        /*0000*/ 	.byte	0x02, 0x09, 0x01, 0x00, 0x02, 0x02, 0x02, 0x00, 0x02, 0x05, 0x05, 0x00, 0x03, 0x07, 0x01, 0x01
        /*0010*/ 	.byte	0x02, 0x03, 0x01, 0x00, 0x02, 0x06, 0x01, 0x00, 0x04, 0x0b, 0x08, 0x00, 0x09, 0x00, 0x00, 0x00
        /*0020*/ 	.byte	0x00, 0x00, 0x00, 0x00


//--------------------- .nv.info._ZN7cutlass13device_kernelINS_4gemm6kernel13GemmUniversalIN4cute5tupleIJiiiiEEENS1_10collective13CollectiveMmaINS1_35MainloopSm100TmaUmmaWarpSpecializedILi13ELi2ELi4ENS5_IJNS4_1CILi4EEENSA_ILi1EEESC_EEEEENS5_IJNSA_ILi128EEESF_SF_EEENS_12float_e4m3_tENS5_IJlSC_lEEESH_SI_NS4_8TiledMMAINS4_8MMA_AtomIJNS4_10MMA_TraitsINS4_25SM100_MMA_F8F6F4_2x1SM_SSEJSH_SH_fSF_SF_NS4_17integral_constantINS4_4UMMA5MajorELSP_0EEESQ_NSN_INSO_7ScaleInELSR_0EEESS_EEEEEENS4_6LayoutINS5_IJSC_SC_SC_EEENS5_IJNSA_ILi0EEESX_SX_EEEEENS5_IJNS4_10UnderscoreES10_S10_EEEEENS4_18SM100_TMA_2SM_LOADENS4_14ComposedLayoutINS4_7SwizzleILi3ELi4ELi3EEENS4_18smem_ptr_flag_bitsILi8EEENSV_INS5_IJNSA_ILi8EEESF_EEENS5_IJSF_SC_EEEEEEEvNS4_8identityENS4_28SM100_TMA_2SM_LOAD_MULTICASTES1D_vS1E_EENS_8epilogue10collective18CollectiveEpilogueINS1H_23Sm100TmaWarpSpecializedILi2ELi2ELi32ELb0ELb0EEEJNS5_IJNSA_ILi64EEESF_SF_EEENS5_IJNSV_IS1M_SC_EENSV_INS5_IJNSA_ILi32EEENSA_ILi2EEEEEENS5_IJSC_S1M_EEEEEEEESH_SI_SH_SI_NS1H_6fusion15FusionCallbacksIS1L_NS1V_17LinearCombinationISH_fSH_fLNS_15FloatRoundStyleE2EEES1N_S1U_JEEENS4_5SM1004TMEM4LOAD26SM100_TMEM_LOAD_32dp32b32xENS4_13SM90_TMA_LOADENS14_INS15_ILi1ELi4ELi3EEES18_NSV_INS5_IJS19_S1P_EEENS5_IJS1P_SC_EEEEEEENS4_39AutoVectorizingCopyWithAssumedAlignmentILi128EEENS4_14SM90_TMA_STOREES2A_S2C_S2C_EEEvvEEEEvNT_6ParamsE --------------------------
	.section	.nv.info._ZN7cutlass13device_kernelINS_4gemm6kernel13GemmUniversalIN4cute5tupleIJiiiiEEENS1_10collective13CollectiveMmaINS1_35MainloopSm100TmaUmmaWarpSpecializedILi13ELi2ELi4ENS5_IJNS4_1CILi4EEENSA_ILi1EEESC_EEEEENS5_IJNSA_ILi128EEESF_SF_EEENS_12float_e4m3_tENS5_IJlSC_lEEESH_SI_NS4_8TiledMMAINS4_8MMA_AtomIJNS4_10MMA_TraitsINS4_25SM100_MMA_F8F6F4_2x1SM_SSEJSH_SH_fSF_SF_NS4_17integral_constantINS4_4UMMA5MajorELSP_0EEESQ_NSN_INSO_7ScaleInELSR_0EEESS_EEEEEENS4_6LayoutINS5_IJSC_SC_SC_EEENS5_IJNSA_ILi0EEESX_SX_EEEEENS5_IJNS4_10UnderscoreES10_S10_EEEEENS4_18SM100_TMA_2SM_LOADENS4_14ComposedLayoutINS4_7SwizzleILi3ELi4ELi3EEENS4_18smem_ptr_flag_bitsILi8EEENSV_INS5_IJNSA_ILi8EEESF_EEENS5_IJSF_SC_EEEEEEEvNS4_8identityENS4_28SM100_TMA_2SM_LOAD_MULTICASTES1D_vS1E_EENS_8epilogue10collective18CollectiveEpilogueINS1H_23Sm100TmaWarpSpecializedILi2ELi2ELi32ELb0ELb0EEEJNS5_IJNSA_ILi64EEESF_SF_EEENS5_IJNSV_IS1M_SC_EENSV_INS5_IJNSA_ILi32EEENSA_ILi2EEEEEENS5_IJSC_S1M_EEEEEEEESH_SI_SH_SI_NS1H_6fusion15FusionCallbacksIS1L_NS1V_17LinearCombinationISH_fSH_fLNS_15FloatRoundStyleE2EEES1N_S1U_JEEENS4_5SM1004TMEM4LOAD26SM100_TMEM_LOAD_32dp32b32xENS4_13SM90_TMA_LOADENS14_INS15_ILi1ELi4ELi3EEES18_NSV_INS5_IJS19_S1P_EEENS5_IJS1P_SC_EEEEEEENS4_39AutoVectorizingCopyWithAssumedAlignmentILi128EEENS4_14SM90_TMA_STOREES2A_S2C_S2C_EEEvvEEEEvNT_6ParamsE,"",@"SHT_CUDA_INFO"
	.sectionflags	@""
	.align	4


	//----- nvinfo : EIATTR_CUDA_API_VERSION
	.align		4
        /*0000*/ 	.byte	0x04, 0x37
        /*0002*/ 	.short	(.L_31 - .L_30)
.L_30:
        /*0004*/ 	.word	0x00000082


	//----- nvinfo : EIATTR_KPARAM_INFO
	.align		4
.L_31:
        /*0008*/ 	.byte	0x04, 0x17
        /*000a*/ 	.short	(.L_33 - .L_32)
.L_32:
        /*000c*/ 	.word	0x00000000
        /*0010*/ 	.short	0x0000
        /*0012*/ 	.short	0x0000
        /*0014*/ 	.byte	0x00, 0xf0, 0x01, 0x20


	//----- nvinfo : EIATTR_AT_ENTRY_FRAGMENTS
	.align		4
.L_33:
        /*0018*/ 	.byte	0x04, 0x4f
        /*001a*/ 	.short	(.L_35 - .L_34)


	//   ....[0]....
.L_34:
        /*001c*/ 	.word	0x00000007


	//----- nvinfo : EIATTR_RESERVED_SMEM_USED
	.align		4
.L_35:
        /*0020*/ 	.byte	0x01, 0x41
	.zero		2


	//----- nvinfo : EIATTR_SPARSE_MMA_MASK
	.align		4
        /*0024*/ 	.byte	0x03, 0x50
        /*0026*/ 	.short	0x0000


	//----- nvinfo : EIATTR_TCGEN05_2CTA_USED
	.align		4
        /*0028*/ 	.byte	0x01, 0x52
	.zero		2


	//----- nvinfo : EIATTR_MAXREG_COUNT
	.align		4
        /*002c*/ 	.byte	0x03, 0x1b
        /*002e*/ 	.short	0x00ff


	//----- nvinfo : EIATTR_NUM_BARRIERS
	.align		4
        /*0030*/ 	.byte	0x02, 0x4c
        /*0032*/ 	.byte	0x07
	.zero		1


	//----- nvinfo : EIATTR_EXTERNS
	.align		4
        /*0034*/ 	.byte	0x04, 0x0f
        /*0036*/ 	.short	(.L_37 - .L_36)


	//   ....[0]....
	.align		4
.L_36:
        /*0038*/ 	.word	index@(__assertfail)


	//----- nvinfo : EIATTR_MERCURY_ISA_VERSION
	.align		4
.L_37:
        /*003c*/ 	.byte	0x03, 0x5f
        /*003e*/ 	.short	0x0101


	//----- nvinfo : EIATTR_INT_WARP_WIDE_INSTR_OFFSETS
	.align		4
        /*0040*/ 	.byte	0x04, 0x31
        /*0042*/ 	.short	(.L_39 - .L_38)


	//   ....[0]....
.L_38:
        /*0044*/ 	.word	0x00000e80


	//   ....[1]....
        /*0048*/ 	.word	0x00000f20


	//   ....[2]....
        /*004c*/ 	.word	0x00004890


	//   ....[3]....
        /*0050*/ 	.word	0x000048b0


	//   ....[4]....
        /*0054*/ 	.word	0x000048e0


	//   ....[5]....
        /*0058*/ 	.word	0x00005480


	//   ....[6]....
        /*005c*/ 	.word	0x00005530


	//   ....[7]....
        /*0060*/ 	.word	0x000055e0


	//   ....[8]....
        /*0064*/ 	.word	0x00005690


	//   ....[9]....
        /*0068*/ 	.word	0x00005780


	//   ....[10]....
        /*006c*/ 	.word	0x00005860


	//----- nvinfo : EIATTR_COOP_GROUP_MASK_REGIDS
	.align		4
.L_39:
        /*0070*/ 	.byte	0x04, 0x29
        /*0072*/ 	.short	(.L_41 - .L_40)


	//   ....[0]....
.L_40:
        /*0074*/ 	.word	0xffffffff


	//   ....[1]....
        /*0078*/ 	.word	0xffffffff


	//   ....[2]....
        /*007c*/ 	.word	0xffffffff


	//   ....[3]....
        /*0080*/ 	.word	0xffffffff


	//   ....[4]....
        /*0084*/ 	.word	0xffffffff


	//   ....[5]....
        /*0088*/ 	.word	0xffffffff


	//   ....[6]....
        /*008c*/ 	.word	0xffffffff


	//   ....[7]....
        /*0090*/ 	.word	0xffffffff


	//   ....[8]....
        /*0094*/ 	.word	0xffffffff


	//   ....[9]....
        /*0098*/ 	.word	0xffffffff


	//   ....[10]....
        /*009c*/ 	.word	0xffffffff


	//   ....[11]....
        /*00a0*/ 	.word	0xffffffff


	//   ....[12]....
        /*00a4*/ 	.word	0xffffffff


	//   ....[13]....
        /*00a8*/ 	.word	0xffffffff


	//----- nvinfo : EIATTR_COOP_GROUP_INSTR_OFFSETS
	.align		4
.L_41:
        /*00ac*/ 	.byte	0x04, 0x28
        /*00ae*/ 	.short	(.L_43 - .L_42)


	//   ....[0]....
.L_42:
        /*00b0*/ 	.word	0x000000b0


	//   ....[1]....
        /*00b4*/ 	.word	0x00000520


	//   ....[2]....
        /*00b8*/ 	.word	0x00000830


	//   ....[3]....
        /*00bc*/ 	.word	0x00000980


	//   ....[4]....
        /*00c0*/ 	.word	0x00000a70


	//   ....[5]....
        /*00c4*/ 	.word	0x00000bd0


	//   ....[6]....
        /*00c8*/ 	.word	0x00000d60


	//   ....[7]....
        /*00cc*/ 	.word	0x00000fa0


	//   ....[8]....
        /*00d0*/ 	.word	0x000022b0


	//   ....[9]....
        /*00d4*/ 	.word	0x00003670


	//   ....[10]....
        /*00d8*/ 	.word	0x00003b40


	//   ....[11]....
        /*00dc*/ 	.word	0x00003b70


	//   ....[12]....
        /*00e0*/ 	.word	0x00004790


	//   ....[13]....
        /*00e4*/ 	.word	0x000049a0


	//----- nvinfo : EIATTR_VRC_CTA_INIT_COUNT
	.align		4
.L_43:
        /*00e8*/ 	.byte	0x02, 0x4a
        /*00ea*/ 	.byte	0x80
	.zero		1


	//----- nvinfo : EIATTR_SYSCALL_OFFSETS
	.align		4
        /*00ec*/ 	.byte	0x04, 0x46
        /*00ee*/ 	.short	(.L_45 - .L_44)


	//   ....[0]....
.L_44:
        /*00f0*/ 	.word	0x00006360


	//   ....[1]....
        /*00f4*/ 	.word	0x000064a0


	//   ....[2]....
        /*00f8*/ 	.word	0x00006cc0


	//   ....[3]....
        /*00fc*/ 	.word	0x00007ab0


	//----- nvinfo : EIATTR_MBARRIER_INSTR_OFFSETS
	.align		4
.L_45:
        /*0100*/ 	.byte	0x04, 0x39
        /*0102*/ 	.short	(.L_47 - .L_46)


	//   ....[0]....
.L_46:
        /*0104*/ 	.word	0x00000670
        /*0108*/ 	.word	0x000000ff
        /*010c*/ 	.word	0x00000000
        /*0110*/ 	.short	0x0100
        /*0112*/ 	.byte	0x04
	.zero		1


	//   ....[1]....
        /*0114*/ 	.word	0x00000680
        /*0118*/ 	.word	0x000000ff
        /*011c*/ 	.word	0x00000068
        /*0120*/ 	.short	0x0100
        /*0122*/ 	.byte	0x04
	.zero		1


	//   ....[2]....
        /*0124*/ 	.word	0x00000690
        /*0128*/ 	.word	0x000000ff
        /*012c*/ 	.word	0x00000008
        /*0130*/ 	.short	0x0100
        /*0132*/ 	.byte	0x04
	.zero		1


	//   ....[3]....
        /*0134*/ 	.word	0x000006a0
        /*0138*/ 	.word	0x000000ff
        /*013c*/ 	.word	0x00000070
        /*0140*/ 	.short	0x0100
        /*0142*/ 	.byte	0x04
	.zero		1


	//   ....[4]....
        /*0144*/ 	.word	0x000006b0
        /*0148*/ 	.word	0x000000ff
        /*014c*/ 	.word	0x00000010
        /*0150*/ 	.short	0x0100
        /*0152*/ 	.byte	0x04
	.zero		1


	//   ....[5]....
        /*0154*/ 	.word	0x000006c0
        /*0158*/ 	.word	0x000000ff
        /*015c*/ 	.word	0x00000078
        /*0160*/ 	.short	0x0100
        /*0162*/ 	.byte	0x04
	.zero		1


	//   ....[6]....
        /*0164*/ 	.word	0x000006d0
        /*0168*/ 	.word	0x000000ff
        /*016c*/ 	.word	0x00000018
        /*0170*/ 	.short	0x0100
        /*0172*/ 	.byte	0x04
	.zero		1


	//   ....[7]....
        /*0174*/ 	.word	0x000006e0
        /*0178*/ 	.word	0x000000ff
        /*017c*/ 	.word	0x00000080
        /*0180*/ 	.short	0x0100
        /*0182*/ 	.byte	0x04
	.zero		1


	//   ....[8]....
        /*0184*/ 	.word	0x000006f0
        /*0188*/ 	.word	0x000000ff
        /*018c*/ 	.word	0x00000020
        /*0190*/ 	.short	0x0100
        /*0192*/ 	.byte	0x04
	.zero		1


	//   ....[9]....
        /*0194*/ 	.word	0x00000700
        /*0198*/ 	.word	0x000000ff
        /*019c*/ 	.word	0x00000088
        /*01a0*/ 	.short	0x0100
        /*01a2*/ 	.byte	0x04
	.zero		1


	//   ....[10]....
        /*01a4*/ 	.word	0x00000710
        /*01a8*/ 	.word	0x000000ff
        /*01ac*/ 	.word	0x00000028
        /*01b0*/ 	.short	0x0100
        /*01b2*/ 	.byte	0x04
	.zero		1


	//   ....[11]....
        /*01b4*/ 	.word	0x00000720
        /*01b8*/ 	.word	0x000000ff
        /*01bc*/ 	.word	0x00000090
        /*01c0*/ 	.short	0x0100
        /*01c2*/ 	.byte	0x04
	.zero		1


	//   ....[12]....
        /*01c4*/ 	.word	0x00000730
        /*01c8*/ 	.word	0x000000ff
        /*01cc*/ 	.word	0x00000030
        /*01d0*/ 	.short	0x0100
        /*01d2*/ 	.byte	0x04
	.zero		1


	//   ....[13]....
        /*01d4*/ 	.word	0x00000740
        /*01d8*/ 	.word	0x000000ff
        /*01dc*/ 	.word	0x00000098
        /*01e0*/ 	.short	0x0100
        /*01e2*/ 	.byte	0x04
	.zero		1


	//   ....[14]....
        /*01e4*/ 	.word	0x00000750
        /*01e8*/ 	.word	0x000000ff
        /*01ec*/ 	.word	0x00000038
        /*01f0*/ 	.short	0x0100
        /*01f2*/ 	.byte	0x04
	.zero		1


	//   ....[15]....
        /*01f4*/ 	.word	0x00000760
        /*01f8*/ 	.word	0x000000ff
        /*01fc*/ 	.word	0x000000a0
        /*0200*/ 	.short	0x0100
        /*0202*/ 	.byte	0x04
	.zero		1


	//   ....[16]....
        /*0204*/ 	.word	0x00000770
        /*0208*/ 	.word	0x000000ff
        /*020c*/ 	.word	0x00000040
        /*0210*/ 	.short	0x0100
        /*0212*/ 	.byte	0x04
	.zero		1


	//   ....[17]....
        /*0214*/ 	.word	0x00000780
        /*0218*/ 	.word	0x000000ff
        /*021c*/ 	.word	0x000000a8
        /*0220*/ 	.short	0x0100
        /*0222*/ 	.byte	0x04
	.zero		1


	//   ....[18]....
        /*0224*/ 	.word	0x00000790
        /*0228*/ 	.word	0x000000ff
        /*022c*/ 	.word	0x00000048
        /*0230*/ 	.short	0x0100
        /*0232*/ 	.byte	0x04
	.zero		1


	//   ....[19]....
        /*0234*/ 	.word	0x000007a0
        /*0238*/ 	.word	0x000000ff
        /*023c*/ 	.word	0x000000b0
        /*0240*/ 	.short	0x0100
        /*0242*/ 	.byte	0x04
	.zero		1


	//   ....[20]....
        /*0244*/ 	.word	0x000007b0
        /*0248*/ 	.word	0x000000ff
        /*024c*/ 	.word	0x00000050
        /*0250*/ 	.short	0x0100
        /*0252*/ 	.byte	0x04
	.zero		1


	//   ....[21]....
        /*0254*/ 	.word	0x000007c0
        /*0258*/ 	.word	0x000000ff
        /*025c*/ 	.word	0x000000b8
        /*0260*/ 	.short	0x0100
        /*0262*/ 	.byte	0x04
	.zero		1


	//   ....[22]....
        /*0264*/ 	.word	0x000007d0
        /*0268*/ 	.word	0x000000ff
        /*026c*/ 	.word	0x00000058
        /*0270*/ 	.short	0x0100
        /*0272*/ 	.byte	0x04
	.zero		1


	//   ....[23]....
        /*0274*/ 	.word	0x000007e0
        /*0278*/ 	.word	0x000000ff
        /*027c*/ 	.word	0x000000c0
        /*0280*/ 	.short	0x0100
        /*0282*/ 	.byte	0x04
	.zero		1


	//   ....[24]....
        /*0284*/ 	.word	0x000007f0
        /*0288*/ 	.word	0x000000ff
        /*028c*/ 	.word	0x00000060
        /*0290*/ 	.short	0x0100
        /*0292*/ 	.byte	0x04
	.zero		1


	//   ....[25]....
        /*0294*/ 	.word	0x00000800
        /*0298*/ 	.word	0x000000ff
        /*029c*/ 	.word	0x000000c8
        /*02a0*/ 	.short	0x0100
        /*02a2*/ 	.byte	0x04
	.zero		1


	//   ....[26]....
        /*02a4*/ 	.word	0x00000930
        /*02a8*/ 	.word	0x000000ff
        /*02ac*/ 	.word	0x000000d0
        /*02b0*/ 	.short	0x0100
        /*02b2*/ 	.byte	0x04
	.zero		1


	//   ....[27]....
        /*02b4*/ 	.word	0x00000940
        /*02b8*/ 	.word	0x000000ff
        /*02bc*/ 	.word	0x000000e0
        /*02c0*/ 	.short	0x0100
        /*02c2*/ 	.byte	0x04
	.zero		1


	//   ....[28]....
        /*02c4*/ 	.word	0x00000950
        /*02c8*/ 	.word	0x000000ff
        /*02cc*/ 	.word	0x000000d8
        /*02d0*/ 	.short	0x0100
        /*02d2*/ 	.byte	0x04
	.zero		1


	//   ....[29]....
        /*02d4*/ 	.word	0x00000960
        /*02d8*/ 	.word	0x000000ff
        /*02dc*/ 	.word	0x000000e8
        /*02e0*/ 	.short	0x0100
        /*02e2*/ 	.byte	0x04
	.zero		1


	//   ....[30]....
        /*02e4*/ 	.word	0x00000a40
        /*02e8*/ 	.word	0x000000ff
        /*02ec*/ 	.word	0x000000f0
        /*02f0*/ 	.short	0x0100
        /*02f2*/ 	.byte	0x06
	.zero		1


	//   ....[31]....
        /*02f4*/ 	.word	0x00000a50
        /*02f8*/ 	.word	0x000000ff
        /*02fc*/ 	.word	0x000000f8
        /*0300*/ 	.short	0x0100
        /*0302*/ 	.byte	0x06
	.zero		1


	//   ....[32]....
        /*0304*/ 	.word	0x00000b80
        /*0308*/ 	.word	0x000000ff
        /*030c*/ 	.word	0x00000100
        /*0310*/ 	.short	0x0100
        /*0312*/ 	.byte	0x06
	.zero		1


	//   ....[33]....
        /*0314*/ 	.word	0x00000b90
        /*0318*/ 	.word	0x000000ff
        /*031c*/ 	.word	0x00000110
        /*0320*/ 	.short	0x0100
        /*0322*/ 	.byte	0x06
	.zero		1


	//   ....[34]....
        /*0324*/ 	.word	0x00000ba0
        /*0328*/ 	.word	0x000000ff
        /*032c*/ 	.word	0x00000108
        /*0330*/ 	.short	0x0100
        /*0332*/ 	.byte	0x06
	.zero		1


	//   ....[35]....
        /*0334*/ 	.word	0x00000bb0
        /*0338*/ 	.word	0x000000ff
        /*033c*/ 	.word	0x00000118
        /*0340*/ 	.short	0x0100
        /*0342*/ 	.byte	0x06
	.zero		1


	//   ....[36]....
        /*0344*/ 	.word	0x00000cd0
        /*0348*/ 	.word	0x000000ff
        /*034c*/ 	.word	0x00000120
        /*0350*/ 	.short	0x0100
        /*0352*/ 	.byte	0x04
	.zero		1


	//   ....[37]....
        /*0354*/ 	.word	0x00000ce0
        /*0358*/ 	.word	0x000000ff
        /*035c*/ 	.word	0x00000140
        /*0360*/ 	.short	0x0100
        /*0362*/ 	.byte	0x04
	.zero		1


	//   ....[38]....
        /*0364*/ 	.word	0x00000cf0
        /*0368*/ 	.word	0x000000ff
        /*036c*/ 	.word	0x00000128
        /*0370*/ 	.short	0x0100
        /*0372*/ 	.byte	0x04
	.zero		1


	//   ....[39]....
        /*0374*/ 	.word	0x00000d00
        /*0378*/ 	.word	0x000000ff
        /*037c*/ 	.word	0x00000148
        /*0380*/ 	.short	0x0100
        /*0382*/ 	.byte	0x04
	.zero		1


	//   ....[40]....
        /*0384*/ 	.word	0x00000d10
        /*0388*/ 	.word	0x000000ff
        /*038c*/ 	.word	0x00000130
        /*0390*/ 	.short	0x0100
        /*0392*/ 	.byte	0x04
	.zero		1


	//   ....[41]....
        /*0394*/ 	.word	0x00000d20
        /*0398*/ 	.word	0x000000ff
        /*039c*/ 	.word	0x00000150
        /*03a0*/ 	.short	0x0100
        /*03a2*/ 	.byte	0x04
	.zero		1


	//   ....[42]....
        /*03a4*/ 	.word	0x00000d30
        /*03a8*/ 	.word	0x000000ff
        /*03ac*/ 	.word	0x00000138
        /*03b0*/ 	.short	0x0100
        /*03b2*/ 	.byte	0x04
	.zero		1


	//   ....[43]....
        /*03b4*/ 	.word	0x00000d40
        /*03b8*/ 	.word	0x000000ff
        /*03bc*/ 	.word	0x00000158
        /*03c0*/ 	.short	0x0100
        /*03c2*/ 	.byte	0x04
	.zero		1


	//   ....[44]....
        /*03c4*/ 	.word	0x00000e30
        /*03c8*/ 	.word	0x000000ff
        /*03cc*/ 	.word	0x00000160
        /*03d0*/ 	.short	0x0100
        /*03d2*/ 	.byte	0x04
	.zero		1


	//   ....[45]....
        /*03d4*/ 	.word	0x00000e40
        /*03d8*/ 	.word	0x000000ff
        /*03dc*/ 	.word	0x00000170
        /*03e0*/ 	.short	0x0100
        /*03e2*/ 	.byte	0x04
	.zero		1


	//   ....[46]....
        /*03e4*/ 	.word	0x00000e50
        /*03e8*/ 	.word	0x000000ff
        /*03ec*/ 	.word	0x00000168
        /*03f0*/ 	.short	0x0100
        /*03f2*/ 	.byte	0x04
	.zero		1


	//   ....[47]....
        /*03f4*/ 	.word	0x00000e60
        /*03f8*/ 	.word	0x000000ff
        /*03fc*/ 	.word	0x00000178
        /*0400*/ 	.short	0x0100
        /*0402*/ 	.byte	0x04
	.zero		1


	//   ....[48]....
        /*0404*/ 	.word	0x00000f60
        /*0408*/ 	.word	0x000000ff
        /*040c*/ 	.word	0x00000180
        /*0410*/ 	.short	0x0100
        /*0412*/ 	.byte	0x06
	.zero		1


	//   ....[49]....
        /*0414*/ 	.word	0x00001ae0
        /*0418*/ 	.word	0x00000003
        /*041c*/ 	.word	0x00000170
        /*0420*/ 	.short	0x010a
        /*0422*/ 	.byte	0xff
	.zero		1


	//   ....[50]....
        /*0424*/ 	.word	0x00001b10
        /*0428*/ 	.word	0x00000003
        /*042c*/ 	.word	0x00000160
        /*0430*/ 	.short	0x0101
        /*0432*/ 	.byte	0xff
	.zero		1


	//   ....[51]....
        /*0434*/ 	.word	0x00001bd0
        /*0438*/ 	.word	0x000000ff
        /*043c*/ 	.word	0x00000068
        /*0440*/ 	.short	0x010a
        /*0442*/ 	.byte	0x04
	.zero		1


	//   ....[52]....
        /*0444*/ 	.word	0x00001c90
        /*0448*/ 	.word	0x000000ff
        /*044c*/ 	.word	0x00000068
        /*0450*/ 	.short	0x010a
        /*0452*/ 	.byte	0x21
	.zero		1


	//   ....[53]....
        /*0454*/ 	.word	0x00001e40
        /*0458*/ 	.word	0x000000ff
        /*045c*/ 	.word	0x00000068
        /*0460*/ 	.short	0x010a
        /*0462*/ 	.byte	0x05
	.zero		1


	//   ....[54]....
        /*0464*/ 	.word	0x00001f50
        /*0468*/ 	.word	0x000000ff
        /*046c*/ 	.word	0x000000f8
        /*0470*/ 	.short	0x0101
        /*0472*/ 	.byte	0x06
	.zero		1


	//   ....[55]....
        /*0474*/ 	.word	0x00001f70
        /*0478*/ 	.word	0x000000ff
        /*047c*/ 	.word	0x00000068
        /*0480*/ 	.short	0x010a
        /*0482*/ 	.byte	0x04
	.zero		1


	//   ....[56]....
        /*0484*/ 	.word	0x00001ff0
        /*0488*/ 	.word	0x000000ff
        /*048c*/ 	.word	0x00000068
        /*0490*/ 	.short	0x010a
        /*0492*/ 	.byte	0x11
	.zero		1


	//   ....[57]....
        /*0494*/ 	.word	0x00002180
        /*0498*/ 	.word	0x000000ff
        /*049c*/ 	.word	0x00000068
        /*04a0*/ 	.short	0x010a
        /*04a2*/ 	.byte	0x05
	.zero		1


	//   ....[58]....
        /*04a4*/ 	.word	0x000022e0
        /*04a8*/ 	.word	0x00000003
        /*04ac*/ 	.word	0x00000100
        /*04b0*/ 	.short	0x010a
        /*04b2*/ 	.byte	0xff
	.zero		1


	//   ....[59]....
        /*04b4*/ 	.word	0x00002430
        /*04b8*/ 	.word	0x00000000
        /*04bc*/ 	.word	0x00000000
        /*04c0*/ 	.short	0x0101
        /*04c2*/ 	.byte	0xff
	.zero		1


	//   ....[60]....
        /*04c4*/ 	.word	0x000029e0
        /*04c8*/ 	.word	0x000000ff
        /*04cc*/ 	.word	0x00000000
        /*04d0*/ 	.short	0x010a
        /*04d2*/ 	.byte	0x04
	.zero		1


	//   ....[61]....
        /*04d4*/ 	.word	0x00002a70
        /*04d8*/ 	.word	0x000000ff
        /*04dc*/ 	.word	0x00000000
        /*04e0*/ 	.short	0x010a
        /*04e2*/ 	.byte	0x05
	.zero		1


	//   ....[62]....
        /*04e4*/ 	.word	0x00002b00
        /*04e8*/ 	.word	0x000000ff
        /*04ec*/ 	.word	0x00000000
        /*04f0*/ 	.short	0x010a
        /*04f2*/ 	.byte	0x05
	.zero		1


	//   ....[63]....
        /*04f4*/ 	.word	0x00002b90
        /*04f8*/ 	.word	0x000000ff
        /*04fc*/ 	.word	0x00000000
        /*0500*/ 	.short	0x010a
        /*0502*/ 	.byte	0x05
	.zero		1


	//   ....[64]....
        /*0504*/ 	.word	0x00002c20
        /*0508*/ 	.word	0x000000ff
        /*050c*/ 	.word	0x00000000
        /*0510*/ 	.short	0x010a
        /*0512*/ 	.byte	0x05
	.zero		1


	//   ....[65]....
        /*0514*/ 	.word	0x00002cb0
        /*0518*/ 	.word	0x000000ff
        /*051c*/ 	.word	0x00000000
        /*0520*/ 	.short	0x010a
        /*0522*/ 	.byte	0x05
	.zero		1


	//   ....[66]....
        /*0524*/ 	.word	0x00002d40
        /*0528*/ 	.word	0x000000ff
        /*052c*/ 	.word	0x00000000
        /*0530*/ 	.short	0x010a
        /*0532*/ 	.byte	0x05
	.zero		1


	//   ....[67]....
        /*0534*/ 	.word	0x00002dd0
        /*0538*/ 	.word	0x000000ff
        /*053c*/ 	.word	0x00000000
        /*0540*/ 	.short	0x010a
        /*0542*/ 	.byte	0x05
	.zero		1


	//   ....[68]....
        /*0544*/ 	.word	0x00002e60
        /*0548*/ 	.word	0x000000ff
        /*054c*/ 	.word	0x00000000
        /*0550*/ 	.short	0x010a
        /*0552*/ 	.byte	0x05
	.zero		1


	//   ....[69]....
        /*0554*/ 	.word	0x00002ef0
        /*0558*/ 	.word	0x000000ff
        /*055c*/ 	.word	0x00000000
        /*0560*/ 	.short	0x010a
        /*0562*/ 	.byte	0x05
	.zero		1


	//   ....[70]....
        /*0564*/ 	.word	0x00002f80
        /*0568*/ 	.word	0x000000ff
        /*056c*/ 	.word	0x00000000
        /*0570*/ 	.short	0x010a
        /*0572*/ 	.byte	0x05
	.zero		1


	//   ....[71]....
        /*0574*/ 	.word	0x00003010
        /*0578*/ 	.word	0x000000ff
        /*057c*/ 	.word	0x00000000
        /*0580*/ 	.short	0x010a
        /*0582*/ 	.byte	0x05
	.zero		1


	//   ....[72]....
        /*0584*/ 	.word	0x000030b0
        /*0588*/ 	.word	0x00000000
        /*058c*/ 	.word	0x00000000
        /*0590*/ 	.short	0x010a
        /*0592*/ 	.byte	0xff
	.zero		1


	//   ....[73]....
        /*0594*/ 	.word	0x000031d0
        /*0598*/ 	.word	0x00000002
        /*059c*/ 	.word	0x00000160
        /*05a0*/ 	.short	0x010a
        /*05a2*/ 	.byte	0xff
	.zero		1


	//   ....[74]....
        /*05a4*/ 	.word	0x00003230
        /*05a8*/ 	.word	0x00000004
        /*05ac*/ 	.word	0x00000000
        /*05b0*/ 	.short	0x0101
        /*05b2*/ 	.byte	0xff
	.zero		1


	//   ....[75]....
        /*05b4*/ 	.word	0x00003250
        /*05b8*/ 	.word	0x000000ff
        /*05bc*/ 	.word	0x00000110
        /*05c0*/ 	.short	0x010a
        /*05c2*/ 	.byte	0x04
	.zero		1


	//   ....[76]....
        /*05c4*/ 	.word	0x00003370
        /*05c8*/ 	.word	0x00000002
        /*05cc*/ 	.word	0x00000100
        /*05d0*/ 	.short	0x010a
        /*05d2*/ 	.byte	0xff
	.zero		1


	//   ....[77]....
        /*05d4*/ 	.word	0x00003480
        /*05d8*/ 	.word	0x00000002
        /*05dc*/ 	.word	0x00000000
        /*05e0*/ 	.short	0x0101
        /*05e2*/ 	.byte	0xff
	.zero		1


	//   ....[78]....
        /*05e4*/ 	.word	0x00003510
        /*05e8*/ 	.word	0x000000ff
        /*05ec*/ 	.word	0x00000110
        /*05f0*/ 	.short	0x0106
        /*05f2*/ 	.byte	0x04
	.zero		1


	//   ....[79]....
        /*05f4*/ 	.word	0x00003530
        /*05f8*/ 	.word	0x000000ff
        /*05fc*/ 	.word	0x00000110
        /*0600*/ 	.short	0x010a
        /*0602*/ 	.byte	0x04
	.zero		1


	//   ....[80]....
        /*0604*/ 	.word	0x000035c0
        /*0608*/ 	.word	0x000000ff
        /*060c*/ 	.word	0x00000110
        /*0610*/ 	.short	0x0106
        /*0612*/ 	.byte	0x07
	.zero		1


	//   ....[81]....
        /*0614*/ 	.word	0x00003600
        /*0618*/ 	.word	0x00000000
        /*061c*/ 	.word	0x00000110
        /*0620*/ 	.short	0x010a
        /*0622*/ 	.byte	0xff
	.zero		1


	//   ....[82]....
        /*0624*/ 	.word	0x00003840
        /*0628*/ 	.word	0x000000ff
        /*062c*/ 	.word	0x00000008
        /*0630*/ 	.short	0x010a
        /*0632*/ 	.byte	0x05
	.zero		1


	//   ....[83]....
        /*0634*/ 	.word	0x00003860
        /*0638*/ 	.word	0x000000ff
        /*063c*/ 	.word	0x00000008
        /*0640*/ 	.short	0x010a
        /*0642*/ 	.byte	0x05
	.zero		1


	//   ....[84]....
        /*0644*/ 	.word	0x000039f0
        /*0648*/ 	.word	0x000000ff
        /*064c*/ 	.word	0x00000008
        /*0650*/ 	.short	0x010a
        /*0652*/ 	.byte	0x05
	.zero		1


	//   ....[85]....
        /*0654*/ 	.word	0x00003a10
        /*0658*/ 	.word	0x000000ff
        /*065c*/ 	.word	0x00000008
        /*0660*/ 	.short	0x010a
        /*0662*/ 	.byte	0x05
	.zero		1


	//   ....[86]....
        /*0664*/ 	.word	0x00003ad0
        /*0668*/ 	.word	0x000000ff
        /*066c*/ 	.word	0x00000000
        /*0670*/ 	.short	0x0101
        /*0672*/ 	.byte	0x04
	.zero		1


	//   ....[87]....
        /*0674*/ 	.word	0x00003e10
        /*0678*/ 	.word	0x00000000
        /*067c*/ 	.word	0x00000100
        /*0680*/ 	.short	0x010a
        /*0682*/ 	.byte	0xff
	.zero		1


	//   ....[88]....
        /*0684*/ 	.word	0x00003ed0
        /*0688*/ 	.word	0x00000000
        /*068c*/ 	.word	0x00000000
        /*0690*/ 	.short	0x0101
        /*0692*/ 	.byte	0xff
	.zero		1


	//   ....[89]....
        /*0694*/ 	.word	0x00003f90
        /*0698*/ 	.word	0x000000ff
        /*069c*/ 	.word	0x00000000
        /*06a0*/ 	.short	0x010a
        /*06a2*/ 	.byte	0x04
	.zero		1


	//   ....[90]....
        /*06a4*/ 	.word	0x00003fa0
        /*06a8*/ 	.word	0x000000ff
        /*06ac*/ 	.word	0x00000140
        /*06b0*/ 	.short	0x010a
        /*06b2*/ 	.byte	0x1f
	.zero		1


	//   ....[91]....
        /*06b4*/ 	.word	0x00004050
        /*06b8*/ 	.word	0x000000ff
        /*06bc*/ 	.word	0x00000000
        /*06c0*/ 	.short	0x010a
        /*06c2*/ 	.byte	0x05
	.zero		1


	//   ....[92]....
        /*06c4*/ 	.word	0x00004180
        /*06c8*/ 	.word	0x000000ff
        /*06cc*/ 	.word	0x00000000
        /*06d0*/ 	.short	0x010a
        /*06d2*/ 	.byte	0x04
	.zero		1


	//   ....[93]....
        /*06d4*/ 	.word	0x00004480
        /*06d8*/ 	.word	0x000000ff
        /*06dc*/ 	.word	0x00000000
        /*06e0*/ 	.short	0x010a
        /*06e2*/ 	.byte	0x04
	.zero		1


	//   ....[94]....
        /*06e4*/ 	.word	0x00004510
        /*06e8*/ 	.word	0x000000ff
        /*06ec*/ 	.word	0x00000000
        /*06f0*/ 	.short	0x010a
        /*06f2*/ 	.byte	0x05
	.zero		1


	//   ....[95]....
        /*06f4*/ 	.word	0x000045a0
        /*06f8*/ 	.word	0x000000ff
        /*06fc*/ 	.word	0x00000000
        /*0700*/ 	.short	0x010a
        /*0702*/ 	.byte	0x05
	.zero		1


	//   ....[96]....
        /*0704*/ 	.word	0x00004640
        /*0708*/ 	.word	0x00000000
        /*070c*/ 	.word	0x00000000
        /*0710*/ 	.short	0x010a
        /*0712*/ 	.byte	0xff
	.zero		1


	//   ....[97]....
        /*0714*/ 	.word	0x00004680
        /*0718*/ 	.word	0x00000000
        /*071c*/ 	.word	0x00000000
        /*0720*/ 	.short	0x010a
        /*0722*/ 	.byte	0xff
	.zero		1


	//   ....[98]....
        /*0724*/ 	.word	0x000046f0
        /*0728*/ 	.word	0x000000ff
        /*072c*/ 	.word	0x00000000
        /*0730*/ 	.short	0x0101
        /*0732*/ 	.byte	0x04
	.zero		1


	//   ....[99]....
        /*0734*/ 	.word	0x00004730
        /*0738*/ 	.word	0x000000ff
        /*073c*/ 	.word	0x00000180
        /*0740*/ 	.short	0x010a
        /*0742*/ 	.byte	0x1a
	.zero		1


	//   ....[100]....
        /*0744*/ 	.word	0x00004780
        /*0748*/ 	.word	0x000000ff
        /*074c*/ 	.word	0x00000000
        /*0750*/ 	.short	0x0101
        /*0752*/ 	.byte	0x04
	.zero		1


	//   ....[101]....
        /*0754*/ 	.word	0x00004c40
        /*0758*/ 	.word	0x00000008
        /*075c*/ 	.word	0x00000100
        /*0760*/ 	.short	0x010a
        /*0762*/ 	.byte	0xff
	.zero		1


	//   ....[102]....
        /*0764*/ 	.word	0x00004db0
        /*0768*/ 	.word	0x00000000
        /*076c*/ 	.word	0x00000000
        /*0770*/ 	.short	0x0101
        /*0772*/ 	.byte	0xff
	.zero		1


	//   ....[103]....
        /*0774*/ 	.word	0x00005290
        /*0778*/ 	.word	0x000000ff
        /*077c*/ 	.word	0x000000f8
        /*0780*/ 	.short	0x010a
        /*0782*/ 	.byte	0x15
	.zero		1


	//   ....[104]....
        /*0784*/ 	.word	0x00005420
        /*0788*/ 	.word	0x000000ff
        /*078c*/ 	.word	0x000000e0
        /*0790*/ 	.short	0x010a
        /*0792*/ 	.byte	0x15
	.zero		1


	//   ....[105]....
        /*0794*/ 	.word	0x00005600
        /*0798*/ 	.word	0x000000ff
        /*079c*/ 	.word	0x000000d0
        /*07a0*/ 	.short	0x010b
        /*07a2*/ 	.byte	0x15
	.zero		1


	//   ....[106]....
        /*07a4*/ 	.word	0x00005620
        /*07a8*/ 	.word	0x000000ff
        /*07ac*/ 	.word	0x00000000
        /*07b0*/ 	.short	0x0101
        /*07b2*/ 	.byte	0x04
	.zero		1


	//   ....[107]....
        /*07b4*/ 	.word	0x00005630
        /*07b8*/ 	.word	0x000000ff
        /*07bc*/ 	.word	0x000000e8
        /*07c0*/ 	.short	0x010a
        /*07c2*/ 	.byte	0x15
	.zero		1


	//   ....[108]....
        /*07c4*/ 	.word	0x00005880
        /*07c8*/ 	.word	0x000000ff
        /*07cc*/ 	.word	0x000000d8
        /*07d0*/ 	.short	0x010b
        /*07d2*/ 	.byte	0x15
	.zero		1


	//   ....[109]....
        /*07d4*/ 	.word	0x00005890
        /*07d8*/ 	.word	0x000000ff
        /*07dc*/ 	.word	0x00000000
        /*07e0*/ 	.short	0x0101
        /*07e2*/ 	.byte	0x25
	.zero		1


	//   ....[110]....
        /*07e4*/ 	.word	0x000058c0
        /*07e8*/ 	.word	0x000000ff
        /*07ec*/ 	.word	0x000000e0
        /*07f0*/ 	.short	0x010a
        /*07f2*/ 	.byte	0x15
	.zero		1


	//   ....[111]....
        /*07f4*/ 	.word	0x00005900
        /*07f8*/ 	.word	0x00000000
        /*07fc*/ 	.word	0x000000e8
        /*0800*/ 	.short	0x010a
        /*0802*/ 	.byte	0xff
	.zero		1


	//   ....[112]....
        /*0804*/ 	.word	0x00005c00
        /*0808*/ 	.word	0x00000003
        /*080c*/ 	.word	0x00000100
        /*0810*/ 	.short	0x010a
        /*0812*/ 	.byte	0xff
	.zero		1


	//   ....[113]....
        /*0814*/ 	.word	0x00005d80
        /*0818*/ 	.word	0x00000000
        /*081c*/ 	.word	0x00000000
        /*0820*/ 	.short	0x0101
        /*0822*/ 	.byte	0xff
	.zero		1


	//   ....[114]....
        /*0824*/ 	.word	0x00006890
        /*0828*/ 	.word	0x00000003
        /*082c*/ 	.word	0x000000d0
        /*0830*/ 	.short	0x010a
        /*0832*/ 	.byte	0xff
	.zero		1


	//   ....[115]....
        /*0834*/ 	.word	0x000068d0
        /*0838*/ 	.word	0x0000005a
        /*083c*/ 	.word	0x00000120
        /*0840*/ 	.short	0x010a
        /*0842*/ 	.byte	0xff
	.zero		1


	//   ....[116]....
        /*0844*/ 	.word	0x00006a00
        /*0848*/ 	.word	0x00000003
        /*084c*/ 	.word	0x000000d0
        /*0850*/ 	.short	0x010a
        /*0852*/ 	.byte	0xff
	.zero		1


	//   ....[117]....
        /*0854*/ 	.word	0x00006b40
        /*0858*/ 	.word	0x00000000
        /*085c*/ 	.word	0x00000000
        /*0860*/ 	.short	0x0101
        /*0862*/ 	.byte	0xff
	.zero		1


	//   ....[118]....
        /*0864*/ 	.word	0x00006ba0
        /*0868*/ 	.word	0x0000005a
        /*086c*/ 	.word	0x00000120
        /*0870*/ 	.short	0x010a
        /*0872*/ 	.byte	0xff
	.zero		1


	//   ....[119]....
        /*0874*/ 	.word	0x00007750
        /*0878*/ 	.word	0x0000006d
        /*087c*/ 	.word	0x000000d0
        /*0880*/ 	.short	0x010a
        /*0882*/ 	.byte	0xff
	.zero		1


	//   ....[120]....
        /*0884*/ 	.word	0x00007810
        /*0888*/ 	.word	0x0000006d
        /*088c*/ 	.word	0x000000d0
        /*0890*/ 	.short	0x010a
        /*0892*/ 	.byte	0xff
	.zero		1


	//   ....[121]....
        /*0894*/ 	.word	0x00007950
        /*0898*/ 	.word	0x00000002
        /*089c*/ 	.word	0x00000000
        /*08a0*/ 	.short	0x0101
        /*08a2*/ 	.byte	0xff
	.zero		1


	//   ....[122]....
        /*08a4*/ 	.word	0x00007c30
        /*08a8*/ 	.word	0x0000005a
        /*08ac*/ 	.word	0x00000000
        /*08b0*/ 	.short	0x0101
        /*08b2*/ 	.byte	0xff
	.zero		1


	//   ....[123]....
        /*08b4*/ 	.word	0x00008600
        /*08b8*/ 	.word	0x00000003
        /*08bc*/ 	.word	0x00000170
        /*08c0*/ 	.short	0x010a
        /*08c2*/ 	.byte	0xff
	.zero		1


	//   ....[124]....
        /*08c4*/ 	.word	0x00008660
        /*08c8*/ 	.word	0x00000000
        /*08cc*/ 	.word	0x00000068
        /*08d0*/ 	.short	0x010a
        /*08d2*/ 	.byte	0xff
	.zero		1


	//   ....[125]....
        /*08d4*/ 	.word	0x000086c0
        /*08d8*/ 	.word	0x00000000
        /*08dc*/ 	.word	0x00000068
        /*08e0*/ 	.short	0x010a
        /*08e2*/ 	.byte	0xff
	.zero		1


	//   ....[126]....
        /*08e4*/ 	.word	0x00008710
        /*08e8*/ 	.word	0x00000003
        /*08ec*/ 	.word	0x00000100
        /*08f0*/ 	.short	0x010a
        /*08f2*/ 	.byte	0xff
	.zero		1


	//   ....[127]....
        /*08f4*/ 	.word	0x00008770
        /*08f8*/ 	.word	0x00000000
        /*08fc*/ 	.word	0x00000000
        /*0900*/ 	.short	0x010a
        /*0902*/ 	.byte	0xff
	.zero		1


	//   ....[128]....
        /*0904*/ 	.word	0x000087d0
        /*0908*/ 	.word	0x00000000
        /*090c*/ 	.word	0x00000000
        /*0910*/ 	.short	0x010a
        /*0912*/ 	.byte	0xff
	.zero		1


	//   ....[129]....
        /*0914*/ 	.word	0x00008830
        /*0918*/ 	.word	0x00000000
        /*091c*/ 	.word	0x00000000
        /*0920*/ 	.short	0x010a
        /*0922*/ 	.byte	0xff
	.zero		1


	//   ....[130]....
        /*0924*/ 	.word	0x00008890
        /*0928*/ 	.word	0x00000000
        /*092c*/ 	.word	0x00000000
        /*0930*/ 	.short	0x010a
        /*0932*/ 	.byte	0xff
	.zero		1


	//   ....[131]....
        /*0934*/ 	.word	0x000088f0
        /*0938*/ 	.word	0x00000000
        /*093c*/ 	.word	0x00000000
        /*0940*/ 	.short	0x010a
        /*0942*/ 	.byte	0xff
	.zero		1


	//   ....[132]....
        /*0944*/ 	.word	0x00008950
        /*0948*/ 	.word	0x00000000
        /*094c*/ 	.word	0x00000000
        /*0950*/ 	.short	0x010a
        /*0952*/ 	.byte	0xff
	.zero		1


	//   ....[133]....
        /*0954*/ 	.word	0x000089b0
        /*0958*/ 	.word	0x00000000
        /*095c*/ 	.word	0x00000000
        /*0960*/ 	.short	0x010a
        /*0962*/ 	.byte	0xff
	.zero		1


	//   ....[134]....
        /*0964*/ 	.word	0x00008a10
        /*0968*/ 	.word	0x00000000
        /*096c*/ 	.word	0x00000000
        /*0970*/ 	.short	0x010a
        /*0972*/ 	.byte	0xff
	.zero		1


	//   ....[135]....
        /*0974*/ 	.word	0x00008a70
        /*0978*/ 	.word	0x00000000
        /*097c*/ 	.word	0x00000000
        /*0980*/ 	.short	0x010a
        /*0982*/ 	.byte	0xff
	.zero		1


	//   ....[136]....
        /*0984*/ 	.word	0x00008ad0
        /*0988*/ 	.word	0x00000000
        /*098c*/ 	.word	0x00000000
        /*0990*/ 	.short	0x010a
        /*0992*/ 	.byte	0xff
	.zero		1


	//   ....[137]....
        /*0994*/ 	.word	0x00008b30
        /*0998*/ 	.word	0x00000000
        /*099c*/ 	.word	0x00000000
        /*09a0*/ 	.short	0x010a
        /*09a2*/ 	.byte	0xff
	.zero		1


	//   ....[138]....
        /*09a4*/ 	.word	0x00008b90
        /*09a8*/ 	.word	0x00000000
        /*09ac*/ 	.word	0x00000000
        /*09b0*/ 	.short	0x010a
        /*09b2*/ 	.byte	0xff
	.zero		1


	//   ....[139]....
        /*09b4*/ 	.word	0x00008be0
        /*09b8*/ 	.word	0x00000002
        /*09bc*/ 	.word	0x00000160
        /*09c0*/ 	.short	0x010a
        /*09c2*/ 	.byte	0xff
	.zero		1


	//   ....[140]....
        /*09c4*/ 	.word	0x00008c40
        /*09c8*/ 	.word	0x00000002
        /*09cc*/ 	.word	0x00000110
        /*09d0*/ 	.short	0x010a
        /*09d2*/ 	.byte	0xff
	.zero		1


	//   ....[141]....
        /*09d4*/ 	.word	0x00008c90
        /*09d8*/ 	.word	0x00000002
        /*09dc*/ 	.word	0x00000100
        /*09e0*/ 	.short	0x010a
        /*09e2*/ 	.byte	0xff
	.zero		1


	//   ....[142]....
        /*09e4*/ 	.word	0x00008cf0
        /*09e8*/ 	.word	0x00000000
        /*09ec*/ 	.word	0x00000110
        /*09f0*/ 	.short	0x010a
        /*09f2*/ 	.byte	0xff
	.zero		1


	//   ....[143]....
        /*09f4*/ 	.word	0x00008d50
        /*09f8*/ 	.word	0x00000000
        /*09fc*/ 	.word	0x00000008
        /*0a00*/ 	.short	0x010a
        /*0a02*/ 	.byte	0xff
	.zero		1


	//   ....[144]....
        /*0a04*/ 	.word	0x00008e30
        /*0a08*/ 	.word	0x00000000
        /*0a0c*/ 	.word	0x00000008
        /*0a10*/ 	.short	0x010a
        /*0a12*/ 	.byte	0xff
	.zero		1


	//   ....[145]....
        /*0a14*/ 	.word	0x00008e80
        /*0a18*/ 	.word	0x00000000
        /*0a1c*/ 	.word	0x00000100
        /*0a20*/ 	.short	0x010a
        /*0a22*/ 	.byte	0xff
	.zero		1


	//   ....[146]....
        /*0a24*/ 	.word	0x00008ee0
        /*0a28*/ 	.word	0x00000000
        /*0a2c*/ 	.word	0x00000140
        /*0a30*/ 	.short	0x010a
        /*0a32*/ 	.byte	0xff
	.zero		1


	//   ....[147]....
        /*0a34*/ 	.word	0x00008f40
        /*0a38*/ 	.word	0x00000000
        /*0a3c*/ 	.word	0x00000000
        /*0a40*/ 	.short	0x010a
        /*0a42*/ 	.byte	0xff
	.zero		1


	//   ....[148]....
        /*0a44*/ 	.word	0x00008fa0
        /*0a48*/ 	.word	0x00000000
        /*0a4c*/ 	.word	0x00000000
        /*0a50*/ 	.short	0x010a
        /*0a52*/ 	.byte	0xff
	.zero		1


	//   ....[149]....
        /*0a54*/ 	.word	0x00009000
        /*0a58*/ 	.word	0x00000000
        /*0a5c*/ 	.word	0x00000000
        /*0a60*/ 	.short	0x010a
        /*0a62*/ 	.byte	0xff
	.zero		1


	//   ....[150]....
        /*0a64*/ 	.word	0x00009060
        /*0a68*/ 	.word	0x00000000
        /*0a6c*/ 	.word	0x00000000
        /*0a70*/ 	.short	0x010a
        /*0a72*/ 	.byte	0xff
	.zero		1


	//   ....[151]....
        /*0a74*/ 	.word	0x000090c0
        /*0a78*/ 	.word	0x00000000
        /*0a7c*/ 	.word	0x00000180
        /*0a80*/ 	.short	0x010a
        /*0a82*/ 	.byte	0xff
	.zero		1


	//   ....[152]....
        /*0a84*/ 	.word	0x00009110
        /*0a88*/ 	.word	0x00000008
        /*0a8c*/ 	.word	0x00000100
        /*0a90*/ 	.short	0x010a
        /*0a92*/ 	.byte	0xff
	.zero		1


	//   ....[153]....
        /*0a94*/ 	.word	0x00009170
        /*0a98*/ 	.word	0x00000000
        /*0a9c*/ 	.word	0x000000f8
        /*0aa0*/ 	.short	0x010a
        /*0aa2*/ 	.byte	0xff
	.zero		1


	//   ....[154]....
        /*0aa4*/ 	.word	0x000091d0
        /*0aa8*/ 	.word	0x00000005
        /*0aac*/ 	.word	0x000000e0
        /*0ab0*/ 	.short	0x010a
        /*0ab2*/ 	.byte	0xff
	.zero		1


	//   ....[155]....
        /*0ab4*/ 	.word	0x00009230
        /*0ab8*/ 	.word	0x00000005
        /*0abc*/ 	.word	0x000000e8
        /*0ac0*/ 	.short	0x010a
        /*0ac2*/ 	.byte	0xff
	.zero		1


	//   ....[156]....
        /*0ac4*/ 	.word	0x00009290
        /*0ac8*/ 	.word	0x00000000
        /*0acc*/ 	.word	0x000000e0
        /*0ad0*/ 	.short	0x010a
        /*0ad2*/ 	.byte	0xff
	.zero		1


	//   ....[157]....
        /*0ad4*/ 	.word	0x000092e0
        /*0ad8*/ 	.word	0x00000003
        /*0adc*/ 	.word	0x00000100
        /*0ae0*/ 	.short	0x010a
        /*0ae2*/ 	.byte	0xff
	.zero		1


	//   ....[158]....
        /*0ae4*/ 	.word	0x00009330
        /*0ae8*/ 	.word	0x00000003
        /*0aec*/ 	.word	0x000000d0
        /*0af0*/ 	.short	0x010a
        /*0af2*/ 	.byte	0xff
	.zero		1


	//   ....[159]....
        /*0af4*/ 	.word	0x00009380
        /*0af8*/ 	.word	0x0000005a
        /*0afc*/ 	.word	0x00000120
        /*0b00*/ 	.short	0x010a
        /*0b02*/ 	.byte	0xff
	.zero		1


	//   ....[160]....
        /*0b04*/ 	.word	0x000093d0
        /*0b08*/ 	.word	0x0000006d
        /*0b0c*/ 	.word	0x000000d0
        /*0b10*/ 	.short	0x010a
        /*0b12*/ 	.byte	0xff
	.zero		1


	//----- nvinfo : EIATTR_NUM_MBARRIERS
	.align		4
.L_47:
        /*0b14*/ 	.byte	0x03, 0x38
        /*0b16*/ 	.short	0x0031


	//----- nvinfo : EIATTR_EXIT_INSTR_OFFSETS
	.align		4
        /*0b18*/ 	.byte	0x04, 0x1c
        /*0b1a*/ 	.short	(.L_49 - .L_48)


	//   ....[0]....
.L_48:
        /*0b1c*/ 	.word	0x000030e0


	//   ....[1]....
        /*0b20*/ 	.word	0x000035d0


	//   ....[2]....
        /*0b24*/ 	.word	0x00003630


	//   ....[3]....
        /*0b28*/ 	.word	0x000049b0


	//   ....[4]....
        /*0b2c*/ 	.word	0x00005930


	//   ....[5]....
        /*0b30*/ 	.word	0x00005970


	//   ....[6]....
        /*0b34*/ 	.word	0x000085f0


	//----- nvinfo : EIATTR_MAX_THREADS
	.align		4
.L_49:
        /*0b38*/ 	.byte	0x04, 0x05
        /*0b3a*/ 	.short	(.L_51 - .L_50)
.L_50:
        /*0b3c*/ 	.word	0x00000100
        /*0b40*/ 	.word	0x00000001
        /*0b44*/ 	.word	0x00000001


	//----- nvinfo : EIATTR_CRS_STACK_SIZE
	.align		4
.L_51:
        /*0b48*/ 	.byte	0x04, 0x1e
        /*0b4a*/ 	.short	(.L_53 - .L_52)
.L_52:
        /*0b4c*/ 	.word	0x00000000


	//----- nvinfo : EIATTR_CBANK_PARAM_SIZE
	.align		4
.L_53:
        /*0b50*/ 	.byte	0x03, 0x19
        /*0b52*/ 	.short	0x0800


	//----- nvinfo : EIATTR_PARAM_CBANK
	.align		4
        /*0b54*/ 	.byte	0x04, 0x0a
        /*0b56*/ 	.short	(.L_55 - .L_54)
	.align		4
.L_54:
        /*0b58*/ 	.word	index@(.nv.constant0._ZN7cutlass13device_kernelINS_4gemm6kernel13GemmUniversalIN4cute5tupleIJiiiiEEENS1_10collective13CollectiveMmaINS1_35MainloopSm100TmaUmmaWarpSpecializedILi13ELi2ELi4ENS5_IJNS4_1CILi4EEENSA_ILi1EEESC_EEEEENS5_IJNSA_ILi128EEESF_SF_EEENS_12float_e4m3_tENS5_IJlSC_lEEESH_SI_NS4_8TiledMMAINS4_8MMA_AtomIJNS4_10MMA_TraitsINS4_25SM100_MMA_F8F6F4_2x1SM_SSEJSH_SH_fSF_SF_NS4_17integral_constantINS4_4UMMA5MajorELSP_0EEESQ_NSN_INSO_7ScaleInELSR_0EEESS_EEEEEENS4_6LayoutINS5_IJSC_SC_SC_EEENS5_IJNSA_ILi0EEESX_SX_EEEEENS5_IJNS4_10UnderscoreES10_S10_EEEEENS4_18SM100_TMA_2SM_LOADENS4_14ComposedLayoutINS4_7SwizzleILi3ELi4ELi3EEENS4_18smem_ptr_flag_bitsILi8EEENSV_INS5_IJNSA_ILi8EEESF_EEENS5_IJSF_SC_EEEEEEEvNS4_8identityENS4_28SM100_TMA_2SM_LOAD_MULTICASTES1D_vS1E_EENS_8epilogue10collective18CollectiveEpilogueINS1H_23Sm100TmaWarpSpecializedILi2ELi2ELi32ELb0ELb0EEEJNS5_IJNSA_ILi64EEESF_SF_EEENS5_IJNSV_IS1M_SC_EENSV_INS5_IJNSA_ILi32EEENSA_ILi2EEEEEENS5_IJSC_S1M_EEEEEEEESH_SI_SH_SI_NS1H_6fusion15FusionCallbacksIS1L_NS1V_17LinearCombinationISH_fSH_fLNS_15FloatRoundStyleE2EEES1N_S1U_JEEENS4_5SM1004TMEM4LOAD26SM100_TMEM_LOAD_32dp32b32xENS4_13SM90_TMA_LOADENS14_INS15_ILi1ELi4ELi3EEES18_NSV_INS5_IJS19_S1P_EEENS5_IJS1P_SC_EEEEEEENS4_39AutoVectorizingCopyWithAssumedAlignmentILi128EEENS4_14SM90_TMA_STOREES2A_S2C_S2C_EEEvvEEEEvNT_6ParamsE)
        /*0b5c*/ 	.short	0x0380
        /*0b5e*/ 	.short	0x0800


	//----- nvinfo : EIATTR_SW_WAR
	.align		4
.L_55:
        /*0b60*/ 	.byte	0x04, 0x36
        /*0b62*/ 	.short	(.L_57 - .L_56)
.L_56:
        /*0b64*/ 	.word	0x00000008
.L_57:


//--------------------- .nv.callgraph             --------------------------
	.section	.nv.callgraph,"",@"SHT_CUDA_CALLGRAPH"
	.align	4
	.sectionentsize	8
	.align		4
        /*0000*/ 	.word	0x00000000
	.align		4
        /*0004*/ 	.word	0xffffffff
	.align		4
        /*0008*/ 	.word	index@(_ZN7cutlass13device_kernelINS_4gemm6kernel13GemmUniversalIN4cute5tupleIJiiiiEEENS1_10collective13CollectiveMmaINS1_35MainloopSm100TmaUmmaWarpSpecializedILi13ELi2ELi4ENS5_IJNS4_1CILi4EEENSA_ILi1EEESC_EEEEENS5_IJNSA_ILi128EEESF_SF_EEENS_12float_e4m3_tENS5_IJlSC_lEEESH_SI_NS4_8TiledMMAINS4_8MMA_AtomIJNS4_10MMA_TraitsINS4_25SM100_MMA_F8F6F4_2x1SM_SSEJSH_SH_fSF_SF_NS4_17integral_constantINS4_4UMMA5MajorELSP_0EEESQ_NSN_INSO_7ScaleInELSR_0EEESS_EEEEEENS4_6LayoutINS5_IJSC_SC_SC_EEENS5_IJNSA_ILi0EEESX_SX_EEEEENS5_IJNS4_10UnderscoreES10_S10_EEEEENS4_18SM100_TMA_2SM_LOADENS4_14ComposedLayoutINS4_7SwizzleILi3ELi4ELi3EEENS4_18smem_ptr_flag_bitsILi8EEENSV_INS5_IJNSA_ILi8EEESF_EEENS5_IJSF_SC_EEEEEEEvNS4_8identityENS4_28SM100_TMA_2SM_LOAD_MULTICASTES1D_vS1E_EENS_8epilogue10collective18CollectiveEpilogueINS1H_23Sm100TmaWarpSpecializedILi2ELi2ELi32ELb0ELb0EEEJNS5_IJNSA_ILi64EEESF_SF_EEENS5_IJNSV_IS1M_SC_EENSV_INS5_IJNSA_ILi32EEENSA_ILi2EEEEEENS5_IJSC_S1M_EEEEEEEESH_SI_SH_SI_NS1H_6fusion15FusionCallbacksIS1L_NS1V_17LinearCombinationISH_fSH_fLNS_15FloatRoundStyleE2EEES1N_S1U_JEEENS4_5SM1004TMEM4LOAD26SM100_TMEM_LOAD_32dp32b32xENS4_13SM90_TMA_LOADENS14_INS15_ILi1ELi4ELi3EEES18_NSV_INS5_IJS19_S1P_EEENS5_IJS1P_SC_EEEEEEENS4_39AutoVectorizingCopyWithAssumedAlignmentILi128EEENS4_14SM90_TMA_STOREES2A_S2C_S2C_EEEvvEEEEvNT_6ParamsE)
	.align		4
        /*000c*/ 	.word	index@(__assertfail)
	.align		4
        /*0010*/ 	.word	0x00000000
	.align		4
        /*0014*/ 	.word	0xfffffffe
	.align		4
        /*0018*/ 	.word	0x00000000
	.align		4
        /*001c*/ 	.word	0xfffffffd
	.align		4
        /*0020*/ 	.word	0x00000000
	.align		4
        /*0024*/ 	.word	0xfffffffc


//--------------------- .nv.constant4             --------------------------
	.section	.nv.constant4,"a",@progbits
	.align	8
	.align		8
.nv.constant4:
        /*0000*/ 	.dword	__assertfail
	.align		8
        /*0008*/ 	.dword	__unnamed_1
	.align		8
        /*0010*/ 	.dword	__unnamed_2
	.align		8
        /*0018*/ 	.dword	_ZN40_INTERNAL_b1f23ef3_4_k_cu_f3147fdd_280374cuda3std3__45__cpo5beginE
	.align		8
        /*0020*/ 	.dword	_ZN40_INTERNAL_b1f23ef3_4_k_cu_f3147fdd_280374cuda3std3__45__cpo3endE
	.align		8
        /*0028*/ 	.dword	_ZN40_INTERNAL_b1f23ef3_4_k_cu_f3147fdd_280374cuda3std3__45__cpo6cbeginE
	.align		8
        /*0030*/ 	.dword	_ZN40_INTERNAL_b1f23ef3_4_k_cu_f3147fdd_280374cuda3std3__45__cpo4cendE
	.align		8
        /*0038*/ 	.dword	_ZN40_INTERNAL_b1f23ef3_4_k_cu_f3147fdd_280374cuda3std3__442_GLOBAL__N__b1f23ef3_4_k_cu_f3147fdd_280376ignoreE
	.align		8
        /*0040*/ 	.dword	_ZN40_INTERNAL_b1f23ef3_4_k_cu_f3147fdd_280374cuda3std3__419piecewise_constructE
	.align		8
        /*0048*/ 	.dword	_ZN40_INTERNAL_b1f23ef3_4_k_cu_f3147fdd_280374cuda3std3__48in_placeE
	.align		8
        /*0050*/ 	.dword	_ZN40_INTERNAL_b1f23ef3_4_k_cu_f3147fdd_280374cuda3std6ranges3__45__cpo4swapE
	.align		8
        /*0058*/ 	.dword	_ZN40_INTERNAL_b1f23ef3_4_k_cu_f3147fdd_280374cuda3std6ranges3__45__cpo9iter_moveE
	.align		8
        /*0060*/ 	.dword	_ZN40_INTERNAL_b1f23ef3_4_k_cu_f3147fdd_280374cute7productE
	.align		8
        /*0068*/ 	.dword	_ZN40_INTERNAL_b1f23ef3_4_k_cu_f3147fdd_280374cute1_E
	.align		8
        /*0070*/ 	.dword	$str$25
	.align		8
        /*0078*/ 	.dword	$str$26
	.align		8
        /*0080*/ 	.dword	$str$27
	.align		8
        /*0088*/ 	.dword	$str$28


//--------------------- .text._ZN7cutlass13device_kernelINS_4gemm6kernel13GemmUniversalIN4cute5tupleIJiiiiEEENS1_10collective13CollectiveMmaINS1_35MainloopSm100TmaUmmaWarpSpecializedILi13ELi2ELi4ENS5_IJNS4_1CILi4EEENSA_ILi1EEESC_EEEEENS5_IJNSA_ILi128EEESF_SF_EEENS_12float_e4m3_tENS5_IJlSC_lEEESH_SI_NS4_8TiledMMAINS4_8MMA_AtomIJNS4_10MMA_TraitsINS4_25SM100_MMA_F8F6F4_2x1SM_SSEJSH_SH_fSF_SF_NS4_17integral_constantINS4_4UMMA5MajorELSP_0EEESQ_NSN_INSO_7ScaleInELSR_0EEESS_EEEEEENS4_6LayoutINS5_IJSC_SC_SC_EEENS5_IJNSA_ILi0EEESX_SX_EEEEENS5_IJNS4_10UnderscoreES10_S10_EEEEENS4_18SM100_TMA_2SM_LOADENS4_14ComposedLayoutINS4_7SwizzleILi3ELi4ELi3EEENS4_18smem_ptr_flag_bitsILi8EEENSV_INS5_IJNSA_ILi8EEESF_EEENS5_IJSF_SC_EEEEEEEvNS4_8identityENS4_28SM100_TMA_2SM_LOAD_MULTICASTES1D_vS1E_EENS_8epilogue10collective18CollectiveEpilogueINS1H_23Sm100TmaWarpSpecializedILi2ELi2ELi32ELb0ELb0EEEJNS5_IJNSA_ILi64EEESF_SF_EEENS5_IJNSV_IS1M_SC_EENSV_INS5_IJNSA_ILi32EEENSA_ILi2EEEEEENS5_IJSC_S1M_EEEEEEEESH_SI_SH_SI_NS1H_6fusion15FusionCallbacksIS1L_NS1V_17LinearCombinationISH_fSH_fLNS_15FloatRoundStyleE2EEES1N_S1U_JEEENS4_5SM1004TMEM4LOAD26SM100_TMEM_LOAD_32dp32b32xENS4_13SM90_TMA_LOADENS14_INS15_ILi1ELi4ELi3EEES18_NSV_INS5_IJS19_S1P_EEENS5_IJS1P_SC_EEEEEEENS4_39AutoVectorizingCopyWithAssumedAlignmentILi128EEENS4_14SM90_TMA_STOREES2A_S2C_S2C_EEEvvEEEEvNT_6ParamsE --------------------------
	.section	.text._ZN7cutlass13device_kernelINS_4gemm6kernel13GemmUniversalIN4cute5tupleIJiiiiEEENS1_10collective13CollectiveMmaINS1_35MainloopSm100TmaUmmaWarpSpecializedILi13ELi2ELi4ENS5_IJNS4_1CILi4EEENSA_ILi1EEESC_EEEEENS5_IJNSA_ILi128EEESF_SF_EEENS_12float_e4m3_tENS5_IJlSC_lEEESH_SI_NS4_8TiledMMAINS4_8MMA_AtomIJNS4_10MMA_TraitsINS4_25SM100_MMA_F8F6F4_2x1SM_SSEJSH_SH_fSF_SF_NS4_17integral_constantINS4_4UMMA5MajorELSP_0EEESQ_NSN_INSO_7ScaleInELSR_0EEESS_EEEEEENS4_6LayoutINS5_IJSC_SC_SC_EEENS5_IJNSA_ILi0EEESX_SX_EEEEENS5_IJNS4_10UnderscoreES10_S10_EEEEENS4_18SM100_TMA_2SM_LOADENS4_14ComposedLayoutINS4_7SwizzleILi3ELi4ELi3EEENS4_18smem_ptr_flag_bitsILi8EEENSV_INS5_IJNSA_ILi8EEESF_EEENS5_IJSF_SC_EEEEEEEvNS4_8identityENS4_28SM100_TMA_2SM_LOAD_MULTICASTES1D_vS1E_EENS_8epilogue10collective18CollectiveEpilogueINS1H_23Sm100TmaWarpSpecializedILi2ELi2ELi32ELb0ELb0EEEJNS5_IJNSA_ILi64EEESF_SF_EEENS5_IJNSV_IS1M_SC_EENSV_INS5_IJNSA_ILi32EEENSA_ILi2EEEEEENS5_IJSC_S1M_EEEEEEEESH_SI_SH_SI_NS1H_6fusion15FusionCallbacksIS1L_NS1V_17LinearCombinationISH_fSH_fLNS_15FloatRoundStyleE2EEES1N_S1U_JEEENS4_5SM1004TMEM4LOAD26SM100_TMEM_LOAD_32dp32b32xENS4_13SM90_TMA_LOADENS14_INS15_ILi1ELi4ELi3EEES18_NSV_INS5_IJS19_S1P_EEENS5_IJS1P_SC_EEEEEEENS4_39AutoVectorizingCopyWithAssumedAlignmentILi128EEENS4_14SM90_TMA_STOREES2A_S2C_S2C_EEEvvEEEEvNT_6ParamsE,"ax",@progbits
	.align	128
.text._ZN7cutlass13device_kernelINS_4gemm6kernel13GemmUniversalIN4cute5tupleIJiiiiEEENS1_10collective13CollectiveMmaINS1_35MainloopSm100TmaUmmaWarpSpecializedILi13ELi2ELi4ENS5_IJNS4_1CILi4EEENSA_ILi1EEESC_EEEEENS5_IJNSA_ILi128EEESF_SF_EEENS_12float_e4m3_tENS5_IJlSC_lEEESH_SI_NS4_8TiledMMAINS4_8MMA_AtomIJNS4_10MMA_TraitsINS4_25SM100_MMA_F8F6F4_2x1SM_SSEJSH_SH_fSF_SF_NS4_17integral_constantINS4_4UMMA5MajorELSP_0EEESQ_NSN_INSO_7ScaleInELSR_0EEESS_EEEEEENS4_6LayoutINS5_IJSC_SC_SC_EEENS5_IJNSA_ILi0EEESX_SX_EEEEENS5_IJNS4_10UnderscoreES10_S10_EEEEENS4_18SM100_TMA_2SM_LOADENS4_14ComposedLayoutINS4_7SwizzleILi3ELi4ELi3EEENS4_18smem_ptr_flag_bitsILi8EEENSV_INS5_IJNSA_ILi8EEESF_EEENS5_IJSF_SC_EEEEEEEvNS4_8identityENS4_28SM100_TMA_2SM_LOAD_MULTICASTES1D_vS1E_EENS_8epilogue10collective18CollectiveEpilogueINS1H_23Sm100TmaWarpSpecializedILi2ELi2ELi32ELb0ELb0EEEJNS5_IJNSA_ILi64EEESF_SF_EEENS5_IJNSV_IS1M_SC_EENSV_INS5_IJNSA_ILi32EEENSA_ILi2EEEEEENS5_IJSC_S1M_EEEEEEEESH_SI_SH_SI_NS1H_6fusion15FusionCallbacksIS1L_NS1V_17LinearCombinationISH_fSH_fLNS_15FloatRoundStyleE2EEES1N_S1U_JEEENS4_5SM1004TMEM4LOAD26SM100_TMEM_LOAD_32dp32b32xENS4_13SM90_TMA_LOADENS14_INS15_ILi1ELi4ELi3EEES18_NSV_INS5_IJS19_S1P_EEENS5_IJS1P_SC_EEEEEEENS4_39AutoVectorizingCopyWithAssumedAlignmentILi128EEENS4_14SM90_TMA_STOREES2A_S2C_S2C_EEEvvEEEEvNT_6ParamsE:
        .type           _ZN7cutlass13device_kernelINS_4gemm6kernel13GemmUniversalIN4cute5tupleIJiiiiEEENS1_10collective13CollectiveMmaINS1_35MainloopSm100TmaUmmaWarpSpecializedILi13ELi2ELi4ENS5_IJNS4_1CILi4EEENSA_ILi1EEESC_EEEEENS5_IJNSA_ILi128EEESF_SF_EEENS_12float_e4m3_tENS5_IJlSC_lEEESH_SI_NS4_8TiledMMAINS4_8MMA_AtomIJNS4_10MMA_TraitsINS4_25SM100_MMA_F8F6F4_2x1SM_SSEJSH_SH_fSF_SF_NS4_17integral_constantINS4_4UMMA5MajorELSP_0EEESQ_NSN_INSO_7ScaleInELSR_0EEESS_EEEEEENS4_6LayoutINS5_IJSC_SC_SC_EEENS5_IJNSA_ILi0EEESX_SX_EEEEENS5_IJNS4_10UnderscoreES10_S10_EEEEENS4_18SM100_TMA_2SM_LOADENS4_14ComposedLayoutINS4_7SwizzleILi3ELi4ELi3EEENS4_18smem_ptr_flag_bitsILi8EEENSV_INS5_IJNSA_ILi8EEESF_EEENS5_IJSF_SC_EEEEEEEvNS4_8identityENS4_28SM100_TMA_2SM_LOAD_MULTICASTES1D_vS1E_EENS_8epilogue10collective18CollectiveEpilogueINS1H_23Sm100TmaWarpSpecializedILi2ELi2ELi32ELb0ELb0EEEJNS5_IJNSA_ILi64EEESF_SF_EEENS5_IJNSV_IS1M_SC_EENSV_INS5_IJNSA_ILi32EEENSA_ILi2EEEEEENS5_IJSC_S1M_EEEEEEEESH_SI_SH_SI_NS1H_6fusion15FusionCallbacksIS1L_NS1V_17LinearCombinationISH_fSH_fLNS_15FloatRoundStyleE2EEES1N_S1U_JEEENS4_5SM1004TMEM4LOAD26SM100_TMEM_LOAD_32dp32b32xENS4_13SM90_TMA_LOADENS14_INS15_ILi1ELi4ELi3EEES18_NSV_INS5_IJS19_S1P_EEENS5_IJS1P_SC_EEEEEEENS4_39AutoVectorizingCopyWithAssumedAlignmentILi128EEENS4_14SM90_TMA_STOREES2A_S2C_S2C_EEEvvEEEEvNT_6ParamsE,@function
        .size           _ZN7cutlass13device_kernelINS_4gemm6kernel13GemmUniversalIN4cute5tupleIJiiiiEEENS1_10collective13CollectiveMmaINS1_35MainloopSm100TmaUmmaWarpSpecializedILi13ELi2ELi4ENS5_IJNS4_1CILi4EEENSA_ILi1EEESC_EEEEENS5_IJNSA_ILi128EEESF_SF_EEENS_12float_e4m3_tENS5_IJlSC_lEEESH_SI_NS4_8TiledMMAINS4_8MMA_AtomIJNS4_10MMA_TraitsINS4_25SM100_MMA_F8F6F4_2x1SM_SSEJSH_SH_fSF_SF_NS4_17integral_constantINS4_4UMMA5MajorELSP_0EEESQ_NSN_INSO_7ScaleInELSR_0EEESS_EEEEEENS4_6LayoutINS5_IJSC_SC_SC_EEENS5_IJNSA_ILi0EEESX_SX_EEEEENS5_IJNS4_10UnderscoreES10_S10_EEEEENS4_18SM100_TMA_2SM_LOADENS4_14ComposedLayoutINS4_7SwizzleILi3ELi4ELi3EEENS4_18smem_ptr_flag_bitsILi8EEENSV_INS5_IJNSA_ILi8EEESF_EEENS5_IJSF_SC_EEEEEEEvNS4_8identityENS4_28SM100_TMA_2SM_LOAD_MULTICASTES1D_vS1E_EENS_8epilogue10collective18CollectiveEpilogueINS1H_23Sm100TmaWarpSpecializedILi2ELi2ELi32ELb0ELb0EEEJNS5_IJNSA_ILi64EEESF_SF_EEENS5_IJNSV_IS1M_SC_EENSV_INS5_IJNSA_ILi32EEENSA_ILi2EEEEEENS5_IJSC_S1M_EEEEEEEESH_SI_SH_SI_NS1H_6fusion15FusionCallbacksIS1L_NS1V_17LinearCombinationISH_fSH_fLNS_15FloatRoundStyleE2EEES1N_S1U_JEEENS4_5SM1004TMEM4LOAD26SM100_TMEM_LOAD_32dp32b32xENS4_13SM90_TMA_LOADENS14_INS15_ILi1ELi4ELi3EEES18_NSV_INS5_IJS19_S1P_EEENS5_IJS1P_SC_EEEEEEENS4_39AutoVectorizingCopyWithAssumedAlignmentILi128EEENS4_14SM90_TMA_STOREES2A_S2C_S2C_EEEvvEEEEvNT_6ParamsE,(.L_x_191 - _ZN7cutlass13device_kernelINS_4gemm6kernel13GemmUniversalIN4cute5tupleIJiiiiEEENS1_10collective13CollectiveMmaINS1_35MainloopSm100TmaUmmaWarpSpecializedILi13ELi2ELi4ENS5_IJNS4_1CILi4EEENSA_ILi1EEESC_EEEEENS5_IJNSA_ILi128EEESF_SF_EEENS_12float_e4m3_tENS5_IJlSC_lEEESH_SI_NS4_8TiledMMAINS4_8MMA_AtomIJNS4_10MMA_TraitsINS4_25SM100_MMA_F8F6F4_2x1SM_SSEJSH_SH_fSF_SF_NS4_17integral_constantINS4_4UMMA5MajorELSP_0EEESQ_NSN_INSO_7ScaleInELSR_0EEESS_EEEEEENS4_6LayoutINS5_IJSC_SC_SC_EEENS5_IJNSA_ILi0EEESX_SX_EEEEENS5_IJNS4_10UnderscoreES10_S10_EEEEENS4_18SM100_TMA_2SM_LOADENS4_14ComposedLayoutINS4_7SwizzleILi3ELi4ELi3EEENS4_18smem_ptr_flag_bitsILi8EEENSV_INS5_IJNSA_ILi8EEESF_EEENS5_IJSF_SC_EEEEEEEvNS4_8identityENS4_28SM100_TMA_2SM_LOAD_MULTICASTES1D_vS1E_EENS_8epilogue10collective18CollectiveEpilogueINS1H_23Sm100TmaWarpSpecializedILi2ELi2ELi32ELb0ELb0EEEJNS5_IJNSA_ILi64EEESF_SF_EEENS5_IJNSV_IS1M_SC_EENSV_INS5_IJNSA_ILi32EEENSA_ILi2EEEEEENS5_IJSC_S1M_EEEEEEEESH_SI_SH_SI_NS1H_6fusion15FusionCallbacksIS1L_NS1V_17LinearCombinationISH_fSH_fLNS_15FloatRoundStyleE2EEES1N_S1U_JEEENS4_5SM1004TMEM4LOAD26SM100_TMEM_LOAD_32dp32b32xENS4_13SM90_TMA_LOADENS14_INS15_ILi1ELi4ELi3EEES18_NSV_INS5_IJS19_S1P_EEENS5_IJS1P_SC_EEEEEEENS4_39AutoVectorizingCopyWithAssumedAlignmentILi128EEENS4_14SM90_TMA_STOREES2A_S2C_S2C_EEEvvEEEEvNT_6ParamsE)
        .other          _ZN7cutlass13device_kernelINS_4gemm6kernel13GemmUniversalIN4cute5tupleIJiiiiEEENS1_10collective13CollectiveMmaINS1_35MainloopSm100TmaUmmaWarpSpecializedILi13ELi2ELi4ENS5_IJNS4_1CILi4EEENSA_ILi1EEESC_EEEEENS5_IJNSA_ILi128EEESF_SF_EEENS_12float_e4m3_tENS5_IJlSC_lEEESH_SI_NS4_8TiledMMAINS4_8MMA_AtomIJNS4_10MMA_TraitsINS4_25SM100_MMA_F8F6F4_2x1SM_SSEJSH_SH_fSF_SF_NS4_17integral_constantINS4_4UMMA5MajorELSP_0EEESQ_NSN_INSO_7ScaleInELSR_0EEESS_EEEEEENS4_6LayoutINS5_IJSC_SC_SC_EEENS5_IJNSA_ILi0EEESX_SX_EEEEENS5_IJNS4_10UnderscoreES10_S10_EEEEENS4_18SM100_TMA_2SM_LOADENS4_14ComposedLayoutINS4_7SwizzleILi3ELi4ELi3EEENS4_18smem_ptr_flag_bitsILi8EEENSV_INS5_IJNSA_ILi8EEESF_EEENS5_IJSF_SC_EEEEEEEvNS4_8identityENS4_28SM100_TMA_2SM_LOAD_MULTICASTES1D_vS1E_EENS_8epilogue10collective18CollectiveEpilogueINS1H_23Sm100TmaWarpSpecializedILi2ELi2ELi32ELb0ELb0EEEJNS5_IJNSA_ILi64EEESF_SF_EEENS5_IJNSV_IS1M_SC_EENSV_INS5_IJNSA_ILi32EEENSA_ILi2EEEEEENS5_IJSC_S1M_EEEEEEEESH_SI_SH_SI_NS1H_6fusion15FusionCallbacksIS1L_NS1V_17LinearCombinationISH_fSH_fLNS_15FloatRoundStyleE2EEES1N_S1U_JEEENS4_5SM1004TMEM4LOAD26SM100_TMEM_LOAD_32dp32b32xENS4_13SM90_TMA_LOADENS14_INS15_ILi1ELi4ELi3EEES18_NSV_INS5_IJS19_S1P_EEENS5_IJS1P_SC_EEEEEEENS4_39AutoVectorizingCopyWithAssumedAlignmentILi128EEENS4_14SM90_TMA_STOREES2A_S2C_S2C_EEEvvEEEEvNT_6ParamsE,@"STO_CUDA_ENTRY STV_DEFAULT"
_ZN7cutlass13device_kernelINS_4gemm6kernel13GemmUniversalIN4cute5tupleIJiiiiEEENS1_10collective13CollectiveMmaINS1_35MainloopSm100TmaUmmaWarpSpecializedILi13ELi2ELi4ENS5_IJNS4_1CILi4EEENSA_ILi1EEESC_EEEEENS5_IJNSA_ILi128EEESF_SF_EEENS_12float_e4m3_tENS5_IJlSC_lEEESH_SI_NS4_8TiledMMAINS4_8MMA_AtomIJNS4_10MMA_TraitsINS4_25SM100_MMA_F8F6F4_2x1SM_SSEJSH_SH_fSF_SF_NS4_17integral_constantINS4_4UMMA5MajorELSP_0EEESQ_NSN_INSO_7ScaleInELSR_0EEESS_EEEEEENS4_6LayoutINS5_IJSC_SC_SC_EEENS5_IJNSA_ILi0EEESX_SX_EEEEENS5_IJNS4_10UnderscoreES10_S10_EEEEENS4_18SM100_TMA_2SM_LOADENS4_14ComposedLayoutINS4_7SwizzleILi3ELi4ELi3EEENS4_18smem_ptr_flag_bitsILi8EEENSV_INS5_IJNSA_ILi8EEESF_EEENS5_IJSF_SC_EEEEEEEvNS4_8identityENS4_28SM100_TMA_2SM_LOAD_MULTICASTES1D_vS1E_EENS_8epilogue10collective18CollectiveEpilogueINS1H_23Sm100TmaWarpSpecializedILi2ELi2ELi32ELb0ELb0EEEJNS5_IJNSA_ILi64EEESF_SF_EEENS5_IJNSV_IS1M_SC_EENSV_INS5_IJNSA_ILi32EEENSA_ILi2EEEEEENS5_IJSC_S1M_EEEEEEEESH_SI_SH_SI_NS1H_6fusion15FusionCallbacksIS1L_NS1V_17LinearCombinationISH_fSH_fLNS_15FloatRoundStyleE2EEES1N_S1U_JEEENS4_5SM1004TMEM4LOAD26SM100_TMEM_LOAD_32dp32b32xENS4_13SM90_TMA_LOADENS14_INS15_ILi1ELi4ELi3EEES18_NSV_INS5_IJS19_S1P_EEENS5_IJS1P_SC_EEEEEEENS4_39AutoVectorizingCopyWithAssumedAlignmentILi128EEENS4_14SM90_TMA_STOREES2A_S2C_S2C_EEEvvEEEEvNT_6ParamsE:
[----:B------:R-:W1:Y:S01]  /*0000*/  LDC R1, c[0x0][0x37c] ;  /* 0x0000df00ff017b82 */ /* 0x000e620000000800 */
[----:B------:R-:W2:Y:S01]  /*0010*/  S2R R97, SR_TID.X ;  /* 0x0000000000617919 */ /* 0x000ea20000002100 */
[----:B------:R-:W3:Y:S06]  /*0020*/  LDCU.64 UR8, c[0x0][0x890] ;  /* 0x00011200ff0877ac */ /* 0x000eec0008000a00 */
[----:B------:R-:W4:Y:S01]  /*0030*/  S2UR UR46, SR_CgaCtaId ;  /* 0x00000000002e79c3 */ /* 0x000f220000008800 */
[----:B------:R-:W-:Y:S02]  /*0040*/  PRMT R86, RZ, 0x7610, R86 ;  /* 0x00007610ff567816 */ /* 0x000fe40000000056 */
[----:B------:R-:W-:Y:S01]  /*0050*/  ELECT P1, URZ, PT ;  /* 0x0000000000ff782f */ /* 0x000fe20003820000 */
[----:B---3--:R-:W-:-:S04]  /*0060*/  UISETP.NE.U32.AND UP0, UPT, UR8, URZ, UPT ;  /* 0x000000ff0800728c */ /* 0x008fc8000bf05070 */
[----:B------:R-:W-:Y:S02]  /*0070*/  UISETP.NE.AND.EX UP0, UPT, UR9, URZ, UPT, UP0 ;  /* 0x000000ff0900728c */ /* 0x000fe4000bf05300 */
[----:B----4-:R-:W-:Y:S02]  /*0080*/  ULOP3.LUT UR45, UR46, 0x1, URZ, 0xc0, !UPT ;  /* 0x000000012e2d7892 */ /* 0x010fe4000f8ec0ff */
[----:B------:R-:W-:Y:S01]  /*0090*/  ULOP3.LUT UR48, UR46, 0x1, URZ, 0x3c, !UPT ;  /* 0x000000012e307892 */ /* 0x000fe2000f8e3cff */
[----:B--2---:R-:W-:-:S05]  /*00a0*/  SHF.R.U32.HI R87, RZ, 0x5, R97 ;  /* 0x00000005ff577819 */ /* 0x004fca0000011661 */
[----:B------:R-:W2:Y:S02]  /*00b0*/  SHFL.IDX PT, R0, R87, RZ, 0x1f ;  /* 0x00001fff57007589 */ /* 0x000ea400000e0000 */
[----:B--2---:R-:W-:Y:S01]  /*00c0*/  R2UR UR18, R0 ;  /* 0x00000000001272ca */ /* 0x004fe200000e0000 */
[----:B-1----:R-:W-:-:S14]  /*00d0*/  BRA.U UP0, `(.L_x_0) ;  /* 0x0000000100307547 */ /* 0x002fdc000b800000 */
[----:B------:R-:W1:Y:S02]  /*00e0*/  LDCU.64 UR4, c[0x0][0x888] ;  /* 0x00011100ff0477ac */ /* 0x000e640008000a00 */
[----:B-1----:R-:W-:-:S04]  /*00f0*/  UISETP.NE.U32.AND UP0, UPT, UR4, URZ, UPT ;  /* 0x000000ff0400728c */ /* 0x002fc8000bf05070 */
[----:B------:R-:W-:-:S09]  /*0100*/  UISETP.NE.AND.EX UP0, UPT, UR5, URZ, UPT, UP0 ;  /* 0x000000ff0500728c */ /* 0x000fd2000bf05300 */
[----:B------:R-:W-:Y:S05]  /*0110*/  BRA.U !UP0, `(.L_x_1) ;  /* 0x0000000108147547 */ /* 0x000fea000b800000 */
[----:B------:R-:W1:Y:S01]  /*0120*/  LDC.64 R2, c[0x0][0x888] ;  /* 0x00022200ff027b82 */ /* 0x000e620000000a00 */
[----:B------:R-:W1:Y:S02]  /*0130*/  LDCU.64 UR4, c[0x0][0x358] ;  /* 0x00006b00ff0477ac */ /* 0x000e640008000a00 */
[----:B-1----:R1:W5:Y:S01]  /*0140*/  LDG.E R41, desc[UR4][R2.64] ;  /* 0x0000000402297981 */ /* 0x002362000c1e1900 */
[----:B------:R-:W-:Y:S01]  /*0150*/  HFMA2 R86, -RZ, RZ, 0, 5.9604644775390625e-08 ;  /* 0x00000001ff567431 */ /* 0x000fe200000001ff */
[----:B------:R-:W-:Y:S05]  /*0160*/  BRA `(.L_x_0) ;  /* 0x00000000000c7947 */ /* 0x000fea0003800000 */
.L_x_1:
[----:B------:R-:W1:Y:S01]  /*0170*/  LDCU UR4, c[0x0][0x880] ;  /* 0x00011000ff0477ac */ /* 0x000e620008000800 */
[----:B------:R-:W-:Y:S01]  /*0180*/  HFMA2 R86, -RZ, RZ, 0, 5.9604644775390625e-08 ;  /* 0x00000001ff567431 */ /* 0x000fe200000001ff */
[----:B-1----:R-:W-:-:S07]  /*0190*/  MOV R41, UR4 ;  /* 0x0000000400297c02 */ /* 0x002fce0008000f00 */
.L_x_0:
[----:B------:R-:W2:Y:S02]  /*01a0*/  LDCU.64 UR4, c[0x0][0x8b0] ;  /* 0x00011600ff0477ac */ /* 0x000ea40008000a00 */
[----:B--2---:R-:W-:-:S04]  /*01b0*/  UISETP.NE.U32.AND UP0, UPT, UR4, URZ, UPT ;  /* 0x000000ff0400728c */ /* 0x004fc8000bf05070 */
[----:B------:R-:W-:-:S09]  /*01c0*/  UISETP.NE.AND.EX UP0, UPT, UR5, URZ, UPT, UP0 ;  /* 0x000000ff0500728c */ /* 0x000fd2000bf05300 */
[----:B------:R-:W-:Y:S05]  /*01d0*/  BRA.U UP0, `(.L_x_2) ;  /* 0x0000000100287547 */ /* 0x000fea000b800000 */
[----:B------:R-:W2:Y:S02]  /*01e0*/  LDCU.64 UR4, c[0x0][0x8a8] ;  /* 0x00011500ff0477ac */ /* 0x000ea40008000a00 */
[----:B--2---:R-:W-:-:S04]  /*01f0*/  UISETP.NE.U32.AND UP0, UPT, UR4, URZ, UPT ;  /* 0x000000ff0400728c */ /* 0x004fc8000bf05070 */
[----:B------:R-:W-:-:S09]  /*0200*/  UISETP.NE.AND.EX UP0, UPT, UR5, URZ, UPT, UP0 ;  /* 0x000000ff0500728c */ /* 0x000fd2000bf05300 */
[----:B------:R-:W-:Y:S05]  /*0210*/  BRA.U !UP0, `(.L_x_3) ;  /* 0x0000000108107547 */ /* 0x000fea000b800000 */
[----:B------:R-:W2:Y:S01]  /*0220*/  LDC.64 R38, c[0x0][0x8a8] ;  /* 0x00022a00ff267b82 */ /* 0x000ea20000000a00 */
[----:B------:R-:W2:Y:S02]  /*0230*/  LDCU.64 UR4, c[0x0][0x358] ;  /* 0x00006b00ff0477ac */ /* 0x000ea40008000a00 */
[----:B--2---:R2:W5:Y:S01]  /*0240*/  LDG.E R38, desc[UR4][R38.64] ;  /* 0x0000000426267981 */ /* 0x004562000c1e1900 */
[----:B------:R-:W-:Y:S05]  /*0250*/  BRA `(.L_x_2) ;  /* 0x0000000000087947 */ /* 0x000fea0003800000 */
.L_x_3:
[----:B------:R-:W2:Y:S02]  /*0260*/  LDCU UR4, c[0x0][0x8a0] ;  /* 0x00011400ff0477ac */ /* 0x000ea40008000800 */
[----:B--2---:R-:W-:Y:S02]  /*0270*/  MOV R38, UR4 ;  /* 0x0000000400267c02 */ /* 0x004fe40008000f00 */
.L_x_2:
[----:B------:R-:W-:Y:S01]  /*0280*/  IMAD.U32 R0, RZ, RZ, UR18 ;  /* 0x00000012ff007e24 */ /* 0x000fe2000f8e00ff */
[----:B------:R-:W-:Y:S04]  /*0290*/  BSSY.RECONVERGENT B0, `(.L_x_4) ;  /* 0x000000c000007945 */ /* 0x000fe80003800200 */
[C---:B------:R-:W-:Y:S02]  /*02a0*/  ISETP.NE.OR P2, PT, R0.reuse, 0x1, !P1 ;  /* 0x000000010000780c */ /* 0x040fe40004f45670 */
[----:B------:R-:W-:-:S11]  /*02b0*/  ISETP.NE.OR P0, PT, R0, 0x3, !P1 ;  /* 0x000000030000780c */ /* 0x000fd60004f05670 */
[----:B------:R-:W-:Y:S05]  /*02c0*/  @P2 BRA `(.L_x_5) ;  /* 0x0000000000202947 */ /* 0x000fea0003800000 */
[----:B------:R-:W3:Y:S02]  /*02d0*/  LDCU.64 UR4, c[0x0][0x348] ;  /* 0x00006900ff0477ac */ /* 0x000ee40008000a00 */
[----:B---3--:R-:W-:Y:S02]  /*02e0*/  UIADD3 UR6, UP1, UPT, UR4, 0x80, URZ ;  /* 0x0000008004067890 */ /* 0x008fe4000ff3e0ff */
[----:B------:R-:W-:Y:S02]  /*02f0*/  UIADD3 UR4, UP0, UPT, UR4, 0x180, URZ ;  /* 0x0000018004047890 */ /* 0x000fe4000ff1e0ff */
[----:B------:R-:W-:Y:S02]  /*0300*/  UIADD3.X UR7, UPT, UPT, URZ, UR5, URZ, UP1, !UPT ;  /* 0x00000005ff077290 */ /* 0x000fe40008ffe4ff */
[----:B------:R-:W-:-:S07]  /*0310*/  UIADD3.X UR5, UPT, UPT, URZ, UR5, URZ, UP0, !UPT ;  /* 0x00000005ff057290 */ /* 0x000fce00087fe4ff */
[----:B------:R3:W-:Y:S02]  /*0320*/  UTMACCTL.PF [UR6] ;  /* 0x00000000060079b9 */ /* 0x0007e40008040000 */
[----:B------:R3:W-:Y:S02]  /*0330*/  UTMACCTL.PF [UR4] ;  /* 0x00000000040079b9 */ /* 0x0007e40008040000 */
[----:B---3--:R-:W-:Y:S01]  /*0340*/  NOP ;  /* 0x0000000000007918 */ /* 0x008fe20000000000 */
.L_x_5:
[----:B------:R-:W-:Y:S05]  /*0350*/  BSYNC.RECONVERGENT B0 ;  /* 0x0000000000007941 */ /* 0x000fea0003800200 */
.L_x_4:
[----:B------:R-:W-:Y:S04]  /*0360*/  BSSY.RECONVERGENT B0, `(.L_x_6) ;  /* 0x000000a000007945 */ /* 0x000fe80003800200 */
        /* <DEDUP_REMOVED lines=9> */
.L_x_7:
[----:B------:R-:W-:Y:S05]  /*0400*/  BSYNC.RECONVERGENT B0 ;  /* 0x0000000000007941 */ /* 0x000fea0003800200 */
.L_x_6:
[----:B------:R-:W3:Y:S01]  /*0410*/  LDCU.64 UR4, c[0x0][0x888] ;  /* 0x00011100ff0477ac */ /* 0x000ee20008000a00 */
[----:B------:R-:W-:Y:S02]  /*0420*/  UISETP.EQ.U32.AND UP2, UPT, UR8, URZ, UPT ;  /* 0x000000ff0800728c */ /* 0x000fe4000bf42070 */
[----:B------:R-:W-:Y:S02]  /*0430*/  UPLOP3.LUT UP4, UPT, UPT, UPT, UPT, 0x80, 0x8 ;  /* 0x000000000008789c */ /* 0x000fe40003f8f070 */
[----:B---3--:R-:W-:-:S04]  /*0440*/  UISETP.NE.U32.AND UP0, UPT, UR4, URZ, UPT ;  /* 0x000000ff0400728c */ /* 0x008fc8000bf05070 */
[----:B------:R-:W-:-:S04]  /*0450*/  UISETP.NE.AND.EX UP1, UPT, UR5, URZ, UPT, UP0 ;  /* 0x000000ff0500728c */ /* 0x000fc8000bf25300 */
[----:B------:R-:W-:-:S04]  /*0460*/  UISETP.EQ.OR.EX UP3, UPT, UR9, URZ, !UP1, UP2 ;  /* 0x000000ff0900728c */ /* 0x000fc8000cf62720 */
[----:B------:R-:W-:-:S06]  /*0470*/  UP2UR UR4, UPR, URZ, 0x8 ;  /* 0x00000008ff047883 */ /* 0x000fcc0008000000 */
[----:B------:R-:W-:Y:S01]  /*0480*/  MOV R89, UR4 ;  /* 0x0000000400597c02 */ /* 0x000fe20008000f00 */
[----:B------:R-:W-:Y:S06]  /*0490*/  BRA.U !UP3, `(.L_x_8) ;  /* 0x000000010b207547 */ /* 0x000fec000b800000 */
[----:B------:R-:W-:Y:S01]  /*04a0*/  UISETP.NE.U32.AND UP2, UPT, UR8, URZ, UPT ;  /* 0x000000ff0800728c */ /* 0x000fe2000bf45070 */
[----:B-----5:R-:W-:Y:S01]  /*04b0*/  FSETP.NEU.AND P0, PT, R41, RZ, PT ;  /* 0x000000ff2900720b */ /* 0x020fe20003f0d000 */
[----:B------:R-:W-:Y:S02]  /*04c0*/  USEL UR4, URZ, 0xffffffff, UP1 ;  /* 0xffffffffff047887 */ /* 0x000fe40008800000 */
[----:B------:R-:W-:-:S10]  /*04d0*/  UISETP.NE.AND.EX UP2, UPT, UR9, URZ, UPT, UP2 ;  /* 0x000000ff0900728c */ /* 0x000fd4000bf45320 */
[----:B------:R-:W-:Y:S01]  /*04e0*/  VOTEU.ANY UP0, P0 ;  /* 0x0000000000ff7886 */ /* 0x000fe20000000100 */
[----:B------:R-:W-:-:S04]  /*04f0*/  @!UP2 USEL UR4, URZ, 0xffffffff, UP0 ;  /* 0xffffffffff04a887 */ /* 0x000fc80008000000 */
[----:B------:R-:W-:-:S04]  /*0500*/  ULOP3.LUT UR4, UR4, 0x1, URZ, 0xc0, !UPT ;  /* 0x0000000104047892 */ /* 0x000fc8000f8ec0ff */
[----:B------:R-:W-:-:S11]  /*0510*/  UISETP.NE.U32.AND UP4, UPT, UR4, 0x1, UPT ;  /* 0x000000010400788c */ /* 0x000fd6000bf85070 */
.L_x_8:
[----:B------:R-:W3:Y:S01]  /*0520*/  SHFL.IDX PT, R0, R87, RZ, 0x1f ;  /* 0x00001fff57007589 */ /* 0x000ee200000e0000 */
[----:B------:R-:W-:-:S04]  /*0530*/  UISETP.NE.AND UP0, UPT, UR18, 0x2, UPT ;  /* 0x000000021200788c */ /* 0x000fc8000bf05270 */
[----:B------:R-:W-:Y:S02]  /*0540*/  UISETP.EQ.AND UP2, UPT, UR45, URZ, !UP0 ;  /* 0x000000ff2d00728c */ /* 0x000fe4000c742270 */
[----:B------:R-:W-:-:S04]  /*0550*/  USEL UR43, URZ, 0x1, UP0 ;  /* 0x00000001ff2b7887 */ /* 0x000fc80008000000 */
[----:B------:R-:W-:Y:S02]  /*0560*/  PLOP3.LUT P3, PT, P1, PT, UP2, 0x80, 0x8 ;  /* 0x000000000008781c */ /* 0x000fe40000f6f028 */
[----:B---3--:R-:W-:-:S13]  /*0570*/  ISETP.NE.AND P0, PT, R0, RZ, PT ;  /* 0x000000ff0000720c */ /* 0x008fda0003f05270 */
[----:B------:R-:W-:Y:S05]  /*0580*/  @P0 BRA `(.L_x_9) ;  /* 0x0000000000a80947 */ /* 0x000fea0003800000 */
[----:B------:R-:W-:Y:S01]  /*0590*/  ELECT P0, URZ, PT ;  /* 0x0000000000ff782f */ /* 0x000fe20003800000 */
[----:B------:R-:W-:-:S12]  /*05a0*/  BSSY.RECONVERGENT B0, `(.L_x_9) ;  /* 0x0000028000007945 */ /* 0x000fd80003800200 */
[----:B------:R-:W-:Y:S05]  /*05b0*/  @!P0 BRA `(.L_x_10) ;  /* 0x0000000000988947 */ /* 0x000fea0003800000 */
[----:B------:R-:W-:Y:S01]  /*05c0*/  UMOV UR4, 0x400 ;  /* 0x0000040000047882 */ /* 0x000fe20000000000 */
[----:B------:R-:W-:Y:S01]  /*05d0*/  UMOV UR8, 0x1 ;  /* 0x0000000100087882 */ /* 0x000fe20000000000 */
[----:B------:R-:W-:Y:S01]  /*05e0*/  UMOV UR6, 0x2 ;  /* 0x0000000200067882 */ /* 0x000fe20000000000 */
[----:B------:R-:W-:Y:S02]  /*05f0*/  ULEA UR4, UR46, UR4, 0x18 ;  /* 0x000000042e047291 */ /* 0x000fe4000f8ec0ff */
[----:B------:R-:W-:-:S04]  /*0600*/  UIADD3 UR8, UPT, UPT, -UR8, 0x100000, URZ ;  /* 0x0010000008087890 */ /* 0x000fc8000fffe1ff */
[----:B------:R-:W-:Y:S02]  /*0610*/  USHF.L.U32 UR9, UR8, 0xb, URZ ;  /* 0x0000000b08097899 */ /* 0x000fe400080006ff */
[----:B------:R-:W-:Y:S02]  /*0620*/  USHF.L.U32 UR8, UR8, 0x1, URZ ;  /* 0x0000000108087899 */ /* 0x000fe400080006ff */
[----:B------:R-:W-:-:S04]  /*0630*/  UIADD3 UR6, UPT, UPT, -UR6, 0x100000, URZ ;  /* 0x0010000006067890 */ /* 0x000fc8000fffe1ff */
[----:B------:R-:W-:Y:S02]  /*0640*/  USHF.L.U32 UR7, UR6, 0xb, URZ ;  /* 0x0000000b06077899 */ /* 0x000fe400080006ff */
[----:B------:R-:W-:Y:S01]  /*0650*/  USHF.L.U32 UR6, UR6, 0x1, URZ ;  /* 0x0000000106067899 */ /* 0x000fe200080006ff */
[----:B------:R-:W3:Y:S03]  /*0660*/  FENCE.VIEW.ASYNC.S ;  /* 0x00000000000073c6 */ /* 0x000ee60000000000 */
[----:B---3--:R3:W4:Y:S08]  /*0670*/  SYNCS.EXCH.64 URZ, [UR4], UR8 ;  /* 0x0000000804ff75b2 */ /* 0x0087300008000100 */
[----:B------:R3:W1:Y:S01]  /*0680*/  SYNCS.EXCH.64 URZ, [UR4+0x68], UR6 ;  /* 0x0000680604ff75b2 */ /* 0x0006620008000100 */
        /* <DEDUP_REMOVED lines=23> */
[----:B------:R3:W1:Y:S02]  /*0800*/  SYNCS.EXCH.64 URZ, [UR4+0xc8], UR6 ;  /* 0x0000c80604ff75b2 */ /* 0x0006640008000100 */
[----:B---34-:R-:W-:Y:S01]  /*0810*/  NOP ;  /* 0x0000000000007918 */ /* 0x018fe20000000000 */
.L_x_10:
[----:B------:R-:W-:Y:S05]  /*0820*/  BSYNC.RECONVERGENT B0 ;  /* 0x0000000000007941 */ /* 0x000fea0003800200 */
.L_x_9:
[----:B------:R-:W3:Y:S01]  /*0830*/  SHFL.IDX PT, R0, R87, RZ, 0x1f ;  /* 0x00001fff57007589 */ /* 0x000ee200000e0000 */
[----:B------:R-:W-:Y:S01]  /*0840*/  NOP ;  /* 0x0000000000007918 */ /* 0x000fe20000000000 */
[----:B---3--:R-:W-:-:S13]  /*0850*/  ISETP.NE.AND P0, PT, R0, 0x1, PT ;  /* 0x000000010000780c */ /* 0x008fda0003f05270 */
[----:B------:R-:W-:Y:S05]  /*0860*/  @P0 BRA `(.L_x_11) ;  /* 0x0000000000440947 */ /* 0x000fea0003800000 */
        /* <DEDUP_REMOVED lines=10> */
[----:B------:R-:W-:Y:S01]  /*0910*/  ELECT P0, URZ, PT ;  /* 0x0000000000ff782f */ /* 0x000fe20003800000 */
[----:B------:R-:W3:Y:S02]  /*0920*/  FENCE.VIEW.ASYNC.S ;  /* 0x00000000000073c6 */ /* 0x000ee40000000000 */
[----:B---3--:R3:W4:Y:S08]  /*0930*/  SYNCS.EXCH.64 URZ, [UR4+0xd0], UR8 ;  /* 0x0000d00804ff75b2 */ /* 0x0087300008000100 */
[----:B------:R3:W1:Y:S01]  /*0940*/  SYNCS.EXCH.64 URZ, [UR4+0xe0], UR6 ;  /* 0x0000e00604ff75b2 */ /* 0x0006620008000100 */
[----:B------:R3:W1:Y:S01]  /*0950*/  SYNCS.EXCH.64 URZ, [UR4+0xd8], UR8 ;  /* 0x0000d80804ff75b2 */ /* 0x0006620008000100 */
[----:B------:R3:W1:Y:S01]  /*0960*/  SYNCS.EXCH.64 URZ, [UR4+0xe8], UR6 ;  /* 0x0000e80604ff75b2 */ /* 0x0006620008000100 */
[----:B------:R-:W-:Y:S01]  /*0970*/  NOP ;  /* 0x0000000000007918 */ /* 0x000fe20000000000 */
.L_x_11:
[----:B------:R-:W2:Y:S01]  /*0980*/  SHFL.IDX PT, R0, R87, RZ, 0x1f ;  /* 0x00001fff57007589 */ /* 0x000ea200000e0000 */
[----:B------:R-:W-:Y:S01]  /*0990*/  NOP ;  /* 0x0000000000007918 */ /* 0x000fe20000000000 */
[----:B--2---:R-:W-:-:S13]  /*09a0*/  ISETP.NE.AND P0, PT, R0, 0x3, PT ;  /* 0x000000030000780c */ /* 0x004fda0003f05270 */
[----:B------:R-:W-:Y:S05]  /*09b0*/  @P0 BRA `(.L_x_12) ;  /* 0x00000000002c0947 */ /* 0x000fea0003800000 */
[----:B---3--:R-:W-:Y:S01]  /*09c0*/  UMOV UR6, 0x400 ;  /* 0x0000040000067882 */ /* 0x008fe20000000000 */
[----:B------:R-:W-:Y:S01]  /*09d0*/  UMOV UR4, 0x20 ;  /* 0x0000002000047882 */ /* 0x000fe20000000000 */
[----:B------:R-:W-:Y:S02]  /*09e0*/  ULEA UR6, UR46, UR6, 0x18 ;  /* 0x000000062e067291 */ /* 0x000fe4000f8ec0ff */
[----:B------:R-:W-:-:S04]  /*09f0*/  UIADD3 UR4, UPT, UPT, -UR4, 0x100000, URZ ;  /* 0x0010000004047890 */ /* 0x000fc8000fffe1ff */
[----:B------:R-:W-:Y:S02]  /*0a00*/  USHF.L.U32 UR5, UR4, 0xb, URZ ;  /* 0x0000000b04057899 */ /* 0x000fe400080006ff */
[----:B------:R-:W-:Y:S01]  /*0a10*/  USHF.L.U32 UR4, UR4, 0x1, URZ ;  /* 0x0000000104047899 */ /* 0x000fe200080006ff */
[----:B------:R-:W-:Y:S01]  /*0a20*/  ELECT P0, URZ, PT ;  /* 0x0000000000ff782f */ /* 0x000fe20003800000 */
[----:B------:R-:W2:Y:S10]  /*0a30*/  FENCE.VIEW.ASYNC.S ;  /* 0x00000000000073c6 */ /* 0x000eb40000000000 */
[----:B--2---:R2:W3:Y:S01]  /*0a40*/  SYNCS.EXCH.64 URZ, [UR6+0xf0], UR4 ;  /* 0x0000f00406ff75b2 */ /* 0x0044e20008000100 */
[----:B------:R2:W1:Y:S01]  /*0a50*/  SYNCS.EXCH.64 URZ, [UR6+0xf8], UR4 ;  /* 0x0000f80406ff75b2 */ /* 0x0004620008000100 */
[----:B------:R-:W-:Y:S01]  /*0a60*/  NOP ;  /* 0x0000000000007918 */ /* 0x000fe20000000000 */
.L_x_12:
[----:B------:R-:W4:Y:S01]  /*0a70*/  SHFL.IDX PT, R0, R87, RZ, 0x1f ;  /* 0x00001fff57007589 */ /* 0x000f2200000e0000 */
[----:B------:R-:W-:Y:S01]  /*0a80*/  NOP ;  /* 0x0000000000007918 */ /* 0x000fe20000000000 */
[----:B----4-:R-:W-:-:S13]  /*0a90*/  ISETP.NE.AND P0, PT, R0, 0x4, PT ;  /* 0x000000040000780c */ /* 0x010fda0003f05270 */
[----:B------:R-:W-:Y:S05]  /*0aa0*/  @P0 BRA `(.L_x_13) ;  /* 0x0000000000480947 */ /* 0x000fea0003800000 */
[----:B--23--:R-:W-:Y:S01]  /*0ab0*/  UMOV UR4, 0x3a0 ;  /* 0x000003a000047882 */ /* 0x00cfe20000000000 */
[----:B------:R-:W-:Y:S01]  /*0ac0*/  UMOV UR6, 0x400 ;  /* 0x0000040000067882 */ /* 0x000fe20000000000 */
[----:B------:R-:W-:Y:S01]  /*0ad0*/  USEL UR4, UR4, 0x320, UP4 ;  /* 0x0000032004047887 */ /* 0x000fe2000a000000 */
        /* <DEDUP_REMOVED lines=9> */
[----:B------:R-:W2:Y:S02]  /*0b70*/  FENCE.VIEW.ASYNC.S ;  /* 0x00000000000073c6 */ /* 0x000ea40000000000 */
[----:B--2---:R4:W2:Y:S08]  /*0b80*/  SYNCS.EXCH.64 URZ, [UR6+0x100], UR8 ;  /* 0x0001000806ff75b2 */ /* 0x0048b00008000100 */
[----:B------:R4:W3:Y:S01]  /*0b90*/  SYNCS.EXCH.64 URZ, [UR6+0x110], UR4 ;  /* 0x0001100406ff75b2 */ /* 0x0008e20008000100 */
[----:B------:R4:W1:Y:S01]  /*0ba0*/  SYNCS.EXCH.64 URZ, [UR6+0x108], UR8 ;  /* 0x0001080806ff75b2 */ /* 0x0008620008000100 */
[----:B------:R4:W1:Y:S02]  /*0bb0*/  SYNCS.EXCH.64 URZ, [UR6+0x118], UR4 ;  /* 0x0001180406ff75b2 */ /* 0x0008640008000100 */
[----:B----4-:R-:W-:Y:S01]  /*0bc0*/  NOP ;  /* 0x0000000000007918 */ /* 0x010fe20000000000 */
.L_x_13:
[----:B------:R-:W4:Y:S01]  /*0bd0*/  SHFL.IDX PT, R0, R87, RZ, 0x1f ;  /* 0x00001fff57007589 */ /* 0x000f2200000e0000 */
[----:B------:R-:W-:Y:S01]  /*0be0*/  NOP ;  /* 0x0000000000007918 */ /* 0x000fe20000000000 */
[----:B----4-:R-:W-:-:S13]  /*0bf0*/  ISETP.NE.AND P0, PT, R0, 0x5, PT ;  /* 0x000000050000780c */ /* 0x010fda0003f05270 */
[----:B------:R-:W-:Y:S05]  /*0c00*/  @P0 BRA `(.L_x_14) ;  /* 0x0000000000540947 */ /* 0x000fea0003800000 */
[----:B--23--:R-:W-:Y:S01]  /*0c10*/  UMOV UR4, 0x400 ;  /* 0x0000040000047882 */ /* 0x00cfe20000000000 */
        /* <DEDUP_REMOVED lines=14> */
[----:B------:R4:W1:Y:S01]  /*0d00*/  SYNCS.EXCH.64 URZ, [UR4+0x148], UR8 ;  /* 0x0001480804ff75b2 */ /* 0x0008620008000100 */
[----:B------:R4:W1:Y:S01]  /*0d10*/  SYNCS.EXCH.64 URZ, [UR4+0x130], UR6 ;  /* 0x0001300604ff75b2 */ /* 0x0008620008000100 */
[----:B------:R4:W1:Y:S01]  /*0d20*/  SYNCS.EXCH.64 URZ, [UR4+0x150], UR8 ;  /* 0x0001500804ff75b2 */ /* 0x0008620008000100 */
[----:B------:R4:W1:Y:S01]  /*0d30*/  SYNCS.EXCH.64 URZ, [UR4+0x138], UR6 ;  /* 0x0001380604ff75b2 */ /* 0x0008620008000100 */
[----:B------:R4:W1:Y:S02]  /*0d40*/  SYNCS.EXCH.64 URZ, [UR4+0x158], UR8 ;  /* 0x0001580804ff75b2 */ /* 0x0008640008000100 */
[----:B----4-:R-:W-:Y:S01]  /*0d50*/  NOP ;  /* 0x0000000000007918 */ /* 0x010fe20000000000 */
.L_x_14:
[----:B------:R-:W4:Y:S01]  /*0d60*/  SHFL.IDX PT, R0, R87, RZ, 0x1f ;  /* 0x00001fff57007589 */ /* 0x000f2200000e0000 */
[----:B------:R-:W-:Y:S01]  /*0d70*/  ISETP.NE.OR P1, PT, RZ, UR18, !P1 ;  /* 0x00000012ff007c0c */ /* 0x000fe2000cf25670 */
[----:B------:R-:W-:Y:S01]  /*0d80*/  NOP ;  /* 0x0000000000007918 */ /* 0x000fe20000000000 */
[----:B----4-:R-:W-:-:S13]  /*0d90*/  ISETP.NE.AND P0, PT, R0, 0x3, PT ;  /* 0x000000030000780c */ /* 0x010fda0003f05270 */
[----:B------:R-:W-:Y:S05]  /*0da0*/  @P0 BRA `(.L_x_15) ;  /* 0x0000000000340947 */ /* 0x000fea0003800000 */
[----:B--23--:R-:W-:Y:S01]  /*0db0*/  UMOV UR4, 0x400 ;  /* 0x0000040000047882 */ /* 0x00cfe20000000000 */
[----:B------:R-:W-:Y:S01]  /*0dc0*/  UMOV UR6, 0x20 ;  /* 0x0000002000067882 */ /* 0x000fe20000000000 */
[----:B------:R-:W-:Y:S02]  /*0dd0*/  ULEA UR4, UR46, UR4, 0x18 ;  /* 0x000000042e047291 */ /* 0x000fe4000f8ec0ff */
[----:B------:R-:W-:-:S04]  /*0de0*/  UIADD3 UR6, UPT, UPT, -UR6, 0x100000, URZ ;  /* 0x0010000006067890 */ /* 0x000fc8000fffe1ff */
[----:B------:R-:W-:Y:S02]  /*0df0*/  USHF.L.U32 UR7, UR6, 0xb, URZ ;  /* 0x0000000b06077899 */ /* 0x000fe400080006ff */
[----:B------:R-:W-:Y:S01]  /*0e00*/  USHF.L.U32 UR6, UR6, 0x1, URZ ;  /* 0x0000000106067899 */ /* 0x000fe200080006ff */
[----:B------:R-:W-:Y:S01]  /*0e10*/  ELECT P0, URZ, PT ;  /* 0x0000000000ff782f */ /* 0x000fe20003800000 */
[----:B------:R-:W2:Y:S10]  /*0e20*/  FENCE.VIEW.ASYNC.S ;  /* 0x00000000000073c6 */ /* 0x000eb40000000000 */
[----:B--2---:R4:W2:Y:S01]  /*0e30*/  SYNCS.EXCH.64 URZ, [UR4+0x160], UR6 ;  /* 0x0001600604ff75b2 */ /* 0x0048a20008000100 */
[----:B------:R4:W3:Y:S01]  /*0e40*/  SYNCS.EXCH.64 URZ, [UR4+0x170], UR6 ;  /* 0x0001700604ff75b2 */ /* 0x0008e20008000100 */
[----:B------:R4:W1:Y:S01]  /*0e50*/  SYNCS.EXCH.64 URZ, [UR4+0x168], UR6 ;  /* 0x0001680604ff75b2 */ /* 0x0008620008000100 */
[----:B------:R4:W1:Y:S02]  /*0e60*/  SYNCS.EXCH.64 URZ, [UR4+0x178], UR6 ;  /* 0x0001780604ff75b2 */ /* 0x0008640008000100 */
[----:B----4-:R-:W-:Y:S01]  /*0e70*/  NOP ;  /* 0x0000000000007918 */ /* 0x010fe20000000000 */
.L_x_15:
[----:B------:R-:W-:Y:S01]  /*0e80*/  VOTEU.ALL UP0, P1 ;  /* 0x0000000000ff7886 */ /* 0x000fe20000800000 */
[----:B--23--:R-:W-:Y:S01]  /*0e90*/  UMOV UR4, 0x20 ;  /* 0x0000002000047882 */ /* 0x00cfe20000000000 */
[----:B------:R-:W2:Y:S01]  /*0ea0*/  LDCU UR7, c[0x0][0x36c] ;  /* 0x00006d80ff0777ac */ /* 0x000ea20008000800 */
[----:B------:R-:W-:Y:S01]  /*0eb0*/  NOP ;  /* 0x0000000000007918 */ /* 0x000fe20000000000 */
[----:B------:R-:W-:Y:S01]  /*0ec0*/  LOP3.LUT R0, R97, 0x1f, RZ, 0xc0, !PT ;  /* 0x0000001f61007812 */ /* 0x000fe200078ec0ff */
[----:B------:R-:W-:Y:S01]  /*0ed0*/  @!UP0 UMOV UR6, 0x400 ;  /* 0x0000040000068882 */ /* 0x000fe20000000000 */
[----:B------:R-:W-:-:S04]  /*0ee0*/  @!UP0 UIADD3 UR4, UPT, UPT, -UR4, 0x100000, URZ ;  /* 0x0010000004048890 */ /* 0x000fc8000fffe1ff */
[----:B------:R-:W-:Y:S02]  /*0ef0*/  @!UP0 USHF.L.U32 UR5, UR4, 0xb, URZ ;  /* 0x0000000b04058899 */ /* 0x000fe400080006ff */
[----:B------:R-:W-:Y:S02]  /*0f00*/  @!UP0 USHF.L.U32 UR4, UR4, 0x1, URZ ;  /* 0x0000000104048899 */ /* 0x000fe400080006ff */
[----:B------:R-:W-:Y:S01]  /*0f10*/  @!UP0 ULEA UR6, UR46, UR6, 0x18 ;  /* 0x000000062e068291 */ /* 0x000fe2000f8ec0ff */
[----:B------:R-:W-:Y:S01]  /*0f20*/  VOTEU.ALL UP0, P1 ;  /* 0x0000000000ff7886 */ /* 0x000fe20000800000 */
[----:B------:R-:W-:Y:S02]  /*0f30*/  UISETP.NE.AND UP5, UPT, UR18, URZ, UPT ;  /* 0x000000ff1200728c */ /* 0x000fe4000bfa5270 */
[----:B--2---:R-:W-:Y:S01]  /*0f40*/  UISETP.EQ.U32.AND UP6, UPT, UR7, 0x1, UPT ;  /* 0x000000010700788c */ /* 0x004fe2000bfc2070 */
[----:B------:R-:W2:Y:S07]  /*0f50*/  FENCE.VIEW.ASYNC.S ;  /* 0x00000000000073c6 */ /* 0x000eae0000000000 */
[----:B--2---:R2:W3:Y:S01]  /*0f60*/  @!UP0 SYNCS.EXCH.64 URZ, [UR6+0x180], UR4 ;  /* 0x0001800406ff85b2 */ /* 0x0044e20008000100 */
[----:B------:R-:W-:Y:S05]  /*0f70*/  BRA.U !UP6, `(.L_x_16) ;  /* 0x000000010e087547 */ /* 0x000fea000b800000 */
[----:B-1-3--:R-:W-:Y:S01]  /*0f80*/  UCGABAR_ARV ;  /* 0x00000000000079c7 */ /* 0x00afe20008000000 */
[----:B------:R-:W-:Y:S05]  /*0f90*/  BRA `(.L_x_17) ;  /* 0x0000000000047947 */ /* 0x000fea0003800000 */
.L_x_16:
[----:B-1-3--:R-:W-:Y:S01]  /*0fa0*/  NOP ;  /* 0x0000000000007918 */ /* 0x00afe20000000000 */
.L_x_17:
[----:B------:R-:W1:Y:S01]  /*0fb0*/  S2UR UR30, SR_CTAID.X ;  /* 0x00000000001e79c3 */ /* 0x000e620000002500 */
[----:B------:R-:W-:-:S05]  /*0fc0*/  CS2R.32 R88, SR_CgaSize ;  /* 0x0000000000587805 */ /* 0x000fca0000008a00 */
[----:B------:R-:W-:-:S05]  /*0fd0*/  IMAD R88, R88, -0xa0, RZ ;  /* 0xffffff6058587824 */ /* 0x000fca00078e02ff */
[----:B--2---:R-:W-:-:S14]  /*0fe0*/  R2UR UR5, R88 ;  /* 0x00000000580572ca */ /* 0x004fdc00000e0000 */
[----:B------:R-:W2:Y:S01]  /*0ff0*/  LDCU UR5, c[0x0][UR5+0x2b0] ;  /* 0x00005600050577ac */ /* 0x000ea20008000800 */
[----:B------:R-:W-:-:S05]  /*1000*/  CS2R.32 R88, SR_CgaSize ;  /* 0x0000000000587805 */ /* 0x000fca0000008a00 */
[----:B------:R-:W-:-:S05]  /*1010*/  IMAD R88, R88, -0xa0, RZ ;  /* 0xffffff6058587824 */ /* 0x000fca00078e02ff */
[----:B------:R-:W-:-:S14]  /*1020*/  R2UR UR4, R88 ;  /* 0x00000000580472ca */ /* 0x000fdc00000e0000 */
[----:B------:R-:W3:Y:S01]  /*1030*/  LDCU UR4, c[0x0][UR4+0x2b4] ;  /* 0x00005680040477ac */ /* 0x000ee20008000800 */
[----:B------:R-:W4:Y:S01]  /*1040*/  S2UR UR31, SR_CTAID.Y ;  /* 0x00000000001f79c3 */ /* 0x000f220000002600 */
[----:B------:R-:W-:-:S05]  /*1050*/  CS2R.32 R88, SR_CgaSize ;  /* 0x0000000000587805 */ /* 0x000fca0000008a00 */
[----:B------:R-:W-:-:S05]  /*1060*/  IMAD R88, R88, -0xa0, RZ ;  /* 0xffffff6058587824 */ /* 0x000fca00078e02ff */
[----:B------:R-:W-:-:S14]  /*1070*/  R2UR UR7, R88 ;  /* 0x00000000580772ca */ /* 0x000fdc00000e0000 */
[----:B------:R-:W3:Y:S01]  /*1080*/  LDCU UR7, c[0x0][UR7+0x2a4] ;  /* 0x00005480070777ac */ /* 0x000ee20008000800 */
[----:B------:R-:W-:-:S05]  /*1090*/  CS2R.32 R88, SR_CgaSize ;  /* 0x0000000000587805 */ /* 0x000fca0000008a00 */
[----:B------:R-:W-:-:S05]  /*10a0*/  IMAD R88, R88, -0xa0, RZ ;  /* 0xffffff6058587824 */ /* 0x000fca00078e02ff */
[----:B------:R-:W-:-:S14]  /*10b0*/  R2UR UR63, R88 ;  /* 0x00000000583f72ca */ /* 0x000fdc00000e0000 */
[----:B------:R-:W3:Y:S01]  /*10c0*/  LDCU UR63, c[0x0][UR63+0x2a0] ;  /* 0x000054003f3f77ac */ /* 0x000ee20008000800 */
[----:B------:R-:W-:Y:S01]  /*10d0*/  UISETP.GT.U32.AND UP0, UPT, UR45, 0xffff, UPT ;  /* 0x0000ffff2d00788c */ /* 0x000fe2000bf04070 */
[----:B------:R-:W3:Y:S01]  /*10e0*/  LDCU UR19, c[0x0][0xb24] ;  /* 0x00016480ff1377ac */ /* 0x000ee20008000800 */
[----:B------:R-:W3:Y:S01]  /*10f0*/  LDCU UR42, c[0x0][0xb24] ;  /* 0x00016480ff2a77ac */ /* 0x000ee20008000800 */
[----:B-1----:R-:W-:Y:S01]  /*1100*/  I2FP.F32.U32 R3, UR30 ;  /* 0x0000001e00037c45 */ /* 0x002fe20008201000 */
[----:B------:R-:W1:Y:S04]  /*1110*/  LDCU UR24, c[0x0][0xb30] ;  /* 0x00016600ff1877ac */ /* 0x000e680008000800 */
[----:B--2---:R-:W-:Y:S01]  /*1120*/  FMUL R3, R3, UR5 ;  /* 0x0000000503037c20 */ /* 0x004fe20008400000 */
[----:B------:R-:W-:Y:S01]  /*1130*/  USHF.L.U32 UR23, UR46, 0xb, URZ ;  /* 0x0000000b2e177899 */ /* 0x000fe200080006ff */
[----:B----4-:R-:W-:Y:S01]  /*1140*/  I2FP.F32.U32 R2, UR31 ;  /* 0x0000001f00027c45 */ /* 0x010fe20008201000 */
[----:B------:R-:W-:-:S03]  /*1150*/  USHF.L.U32 UR47, UR30, 0x6, URZ ;  /* 0x000000061e2f7899 */ /* 0x000fc600080006ff */
[----:B------:R-:W2:Y:S01]  /*1160*/  F2I.U32.TRUNC.NTZ R3, R3 ;  /* 0x0000000300037305 */ /* 0x000ea2000020f000 */
[----:B------:R-:W-:Y:S01]  /*1170*/  USEL UR22, UR45, 0xffff, !UP0 ;  /* 0x0000ffff2d167887 */ /* 0x000fe2000c000000 */
[----:B---3--:R-:W-:-:S06]  /*1180*/  FMUL R2, R2, UR4 ;  /* 0x0000000402027c20 */ /* 0x008fcc0008400000 */
[----:B------:R-:W3:Y:S01]  /*1190*/  F2I.U32.TRUNC.NTZ R2, R2 ;  /* 0x0000000200027305 */ /* 0x000ee2000020f000 */
[----:B--2---:R-:W-:Y:S02]  /*11a0*/  R2UR UR4, R3 ;  /* 0x00000000030472ca */ /* 0x004fe400000e0000 */
[----:B------:R-:W-:Y:S02]  /*11b0*/  PRMT R3, RZ, 0x7610, R3 ;  /* 0x00007610ff037816 */ /* 0x000fe40000000003 */
[----:B---3--:R-:W-:Y:S02]  /*11c0*/  R2UR UR6, R2 ;  /* 0x00000000020672ca */ /* 0x008fe400000e0000 */
[----:B------:R-:W-:-:S07]  /*11d0*/  PRMT R2, RZ, 0x7610, R2 ;  /* 0x00007610ff027816 */ /* 0x000fce0000000002 */
[----:B------:R-:W-:-:S04]  /*11e0*/  UIADD3 UR5, UPT, UPT, -UR4, URZ, URZ ;  /* 0x000000ff04057290 */ /* 0x000fc8000fffe1ff */
[----:B------:R-:W-:Y:S02]  /*11f0*/  UIMAD UR63, UR63, UR5, UR30 ;  /* 0x000000053f3f72a4 */ /* 0x000fe4000f8e021e */
[----:B------:R-:W-:-:S04]  /*1200*/  UIADD3 UR4, UPT, UPT, -UR6, URZ, URZ ;  /* 0x000000ff06047290 */ /* 0x000fc8000fffe1ff */
[----:B------:R-:W-:-:S06]  /*1210*/  UIMAD UR4, UR7, UR4, UR31 ;  /* 0x00000004070472a4 */ /* 0x000fcc000f8e021f */
[----:B------:R-:W-:Y:S01]  /*1220*/  IMAD.U32 R88, RZ, RZ, UR4 ;  /* 0x00000004ff587e24 */ /* 0x000fe2000f8e00ff */
[----:B-1----:R-:W-:Y:S06]  /*1230*/  BRA.U UP5, `(.L_x_18) ;  /* 0x0000000105407547 */ /* 0x002fec000b800000 */
[----:B------:R-:W-:Y:S01]  /*1240*/  R2UR UR4, R88 ;  /* 0x00000000580472ca */ /* 0x000fe200000e0000 */
[----:B------:R-:W-:-:S12]  /*1250*/  ULOP3.LUT UR7, UR63, 0xfffffffe, URZ, 0xc0, !UPT ;  /* 0xfffffffe3f077892 */ /* 0x000fd8000f8ec0ff */
[----:B------:R-:W-:Y:S02]  /*1260*/  UISETP.NE.AND UP0, UPT, UR4, URZ, UPT ;  /* 0x000000ff0400728c */ /* 0x000fe4000bf05270 */
[----:B------:R-:W-:Y:S02]  /*1270*/  ULOP3.LUT UR4, UR63, 0x2, URZ, 0x3c, !UPT ;  /* 0x000000023f047892 */ /* 0x000fe4000f8e3cff */
[----:B------:R-:W-:Y:S02]  /*1280*/  UISETP.GT.U32.AND UP2, UPT, UR63, 0x1, UP0 ;  /* 0x000000013f00788c */ /* 0x000fe40008744070 */
[----:B------:R-:W-:Y:S02]  /*1290*/  UISETP.GT.U32.AND UP0, UPT, UR4, 0x1, UP0 ;  /* 0x000000010400788c */ /* 0x000fe40008704070 */
[----:B------:R-:W-:Y:S02]  /*12a0*/  USEL UR5, URZ, 0x2, UP2 ;  /* 0x00000002ff057887 */ /* 0x000fe40009000000 */
[----:B------:R-:W-:-:S02]  /*12b0*/  USEL UR6, URZ, 0x1, UP2 ;  /* 0x00000001ff067887 */ /* 0x000fc40009000000 */
[----:B------:R-:W-:Y:S02]  /*12c0*/  USEL UR4, URZ, 0x4, UP0 ;  /* 0x00000004ff047887 */ /* 0x000fe40008000000 */
[----:B------:R-:W-:Y:S02]  /*12d0*/  USEL UR8, URZ, 0x8, UP0 ;  /* 0x00000008ff087887 */ /* 0x000fe40008000000 */
[----:B------:R-:W-:-:S03]  /*12e0*/  UIADD3 UR4, UPT, UPT, UR4, UR5, UR6 ;  /* 0x0000000504047290 */ /* 0x000fc6000fffe006 */
[----:B------:R-:W-:Y:S01]  /*12f0*/  UMOV UR5, 0x3 ;  /* 0x0000000300057882 */ /* 0x000fe20000000000 */
[----:B------:R-:W-:Y:S02]  /*1300*/  UIADD3 UR4, UPT, UPT, UR4, UR8, URZ ;  /* 0x0000000804047290 */ /* 0x000fe4000fffe0ff */
[----:B------:R-:W-:-:S04]  /*1310*/  USHF.L.U32 UR5, UR5, UR7, URZ ;  /* 0x0000000705057299 */ /* 0x000fc800080006ff */
[----:B------:R-:W-:Y:S02]  /*1320*/  MOV R3, UR4 ;  /* 0x0000000400037c02 */ /* 0x000fe40008000f00 */
[----:B------:R-:W-:-:S07]  /*1330*/  IMAD.U32 R2, RZ, RZ, UR5 ;  /* 0x00000005ff027e24 */ /* 0x000fce000f8e00ff */
.L_x_18:
[----:B------:R-:W1:Y:S01]  /*1340*/  S2UR UR36, SR_CTAID.Z ;  /* 0x00000000002479c3 */ /* 0x000e620000002700 */
[----:B------:R-:W-:Y:S01]  /*1350*/  UISETP.GE.AND UP0, UPT, UR19, 0x1, UPT ;  /* 0x000000011300788c */ /* 0x000fe2000bf06270 */
[----:B------:R-:W-:-:S08]  /*1360*/  UMOV UR25, 0x5 ;  /* 0x0000000500197882 */ /* 0x000fd00000000000 */
[----:B------:R-:W-:Y:S05]  /*1370*/  BRA.U !UP0, `(.L_x_19) ;  /* 0x0000000108d07547 */ /* 0x000fea000b800000 */
[----:B------:R-:W2:Y:S01]  /*1380*/  LDCU.128 UR12, c[0x0][0xb10] ;  /* 0x00016200ff0c77ac */ /* 0x000ea20008000c00 */
[----:B------:R-:W3:Y:S01]  /*1390*/  LDCU UR6, c[0x0][0x370] ;  /* 0x00006e00ff0677ac */ /* 0x000ee20008000800 */
[----:B------:R-:W4:Y:S01]  /*13a0*/  LDCU UR7, c[0x0][0x374] ;  /* 0x00006e80ff0777ac */ /* 0x000f220008000800 */
[----:B------:R-:W1:Y:S01]  /*13b0*/  LDCU UR20, c[0x0][0xb0c] ;  /* 0x00016180ff1477ac */ /* 0x000e620008000800 */
[----:B------:R-:W1:Y:S01]  /*13c0*/  LDCU UR21, c[0x0][0xb20] ;  /* 0x00016400ff1577ac */ /* 0x000e620008000800 */
[----:B------:R-:W1:Y:S01]  /*13d0*/  LDCU.64 UR8, c[0x0][0xb28] ;  /* 0x00016500ff0877ac */ /* 0x000e620008000a00 */
[----:B--2---:R-:W-:Y:S02]  /*13e0*/  UISETP.NE.AND UP3, UPT, UR14, 0x1, UPT ;  /* 0x000000010e00788c */ /* 0x004fe4000bf65270 */
[----:B----4-:R-:W-:Y:S02]  /*13f0*/  UIMAD.WIDE.U32 UR10, UR7, UR15, URZ ;  /* 0x0000000f070a72a5 */ /* 0x010fe4000f8e00ff */
[----:B---3--:R-:W-:-:S02]  /*1400*/  UIMAD.WIDE.U32 UR16, UR6, UR12, URZ ;  /* 0x0000000c061072a5 */ /* 0x008fc4000f8e00ff */
[----:B-1----:R-:W-:Y:S02]  /*1410*/  UISETP.NE.AND UP0, UPT, UR20, 0x1, UPT ;  /* 0x000000011400788c */ /* 0x002fe4000bf05270 */
[----:B------:R-:W-:Y:S01]  /*1420*/  UIMAD.WIDE.U32 UR4, UR30, UR12, URZ ;  /* 0x0000000c1e0472a5 */ /* 0x000fe2000f8e00ff */
[----:B------:R-:W-:Y:S02]  /*1430*/  UMOV UR10, UR11 ;  /* 0x0000000b000a7c82 */ /* 0x000fe40008000000 */
[----:B------:R-:W-:Y:S01]  /*1440*/  UMOV UR16, UR17 ;  /* 0x0000001100107c82 */ /* 0x000fe20008000000 */
[----:B------:R-:W-:Y:S02]  /*1450*/  @UP3 USHF.R.U32.HI UR7, URZ, UR21, UR10 ;  /* 0x00000015ff073299 */ /* 0x000fe4000801160a */
[----:B------:R-:W-:Y:S02]  /*1460*/  UISETP.NE.AND UP2, UPT, UR19, 0x1, UPT ;  /* 0x000000011300788c */ /* 0x000fe4000bf45270 */
[----:B------:R-:W-:-:S02]  /*1470*/  USHF.R.U32.HI UR5, URZ, UR13, UR5 ;  /* 0x0000000dff057299 */ /* 0x000fc40008011605 */
[----:B------:R-:W-:Y:S02]  /*1480*/  @UP0 USHF.R.U32.HI UR6, URZ, UR13, UR16 ;  /* 0x0000000dff060299 */ /* 0x000fe40008011610 */
[----:B------:R-:W-:Y:S02]  /*1490*/  UIMAD.WIDE.U32 UR12, UR31, UR15, URZ ;  /* 0x0000000f1f0c72a5 */ /* 0x000fe4000f8e00ff */
[----:B------:R-:W-:Y:S02]  /*14a0*/  UIMAD.WIDE.U32 UR10, UR7, UR8, URZ ;  /* 0x00000008070a72a5 */ /* 0x000fe4000f8e00ff */
[----:B------:R-:W-:Y:S02]  /*14b0*/  UIMAD.WIDE.U32 UR16, UR6, UR8, URZ ;  /* 0x00000008061072a5 */ /* 0x000fe4000f8e00ff */
[----:B------:R-:W-:Y:S01]  /*14c0*/  USEL UR5, UR30, UR5, !UP0 ;  /* 0x000000051e057287 */ /* 0x000fe2000c000000 */
[----:B------:R-:W-:Y:S02]  /*14d0*/  UMOV UR4, UR13 ;  /* 0x0000000d00047c82 */ /* 0x000fe40008000000 */
[----:B------:R-:W-:Y:S01]  /*14e0*/  UMOV UR10, UR11 ;  /* 0x0000000b000a7c82 */ /* 0x000fe20008000000 */
[----:B------:R-:W-:-:S02]  /*14f0*/  USHF.R.U32.HI UR4, URZ, UR21, UR4 ;  /* 0x00000015ff047299 */ /* 0x000fc40008011604 */
[----:B------:R-:W-:Y:S01]  /*1500*/  @UP2 USHF.R.U32.HI UR7, URZ, UR9, UR10 ;  /* 0x00000009ff072299 */ /* 0x000fe2000801160a */
[----:B------:R-:W-:Y:S01]  /*1510*/  UMOV UR16, UR17 ;  /* 0x0000001100107c82 */ /* 0x000fe20008000000 */
[----:B------:R-:W-:Y:S02]  /*1520*/  USEL UR4, UR31, UR4, !UP3 ;  /* 0x000000041f047287 */ /* 0x000fe4000d800000 */
[----:B------:R-:W-:Y:S02]  /*1530*/  @UP2 USHF.R.U32.HI UR6, URZ, UR9, UR16 ;  /* 0x00000009ff062299 */ /* 0x000fe40008011610 */
[----:B------:R-:W-:Y:S02]  /*1540*/  UIMAD UR7, UR7, UR19, URZ ;  /* 0x00000013070772a4 */ /* 0x000fe4000f8e02ff */
[----:B------:R-:W-:Y:S02]  /*1550*/  UIMAD UR12, UR6, UR19, URZ ;  /* 0x00000013060c72a4 */ /* 0x000fe4000f8e02ff */
[----:B------:R-:W-:-:S02]  /*1560*/  UISETP.GE.AND UP0, UPT, UR4, UR7, UPT ;  /* 0x000000070400728c */ /* 0x000fc4000bf06270 */
[----:B------:R-:W-:Y:S02]  /*1570*/  UIMAD.WIDE.U32 UR10, UR4, UR8, URZ ;  /* 0x00000008040a72a5 */ /* 0x000fe4000f8e00ff */
[----:B------:R-:W-:Y:S02]  /*1580*/  UISETP.GE.OR UP0, UPT, UR5, UR12, UP0 ;  /* 0x0000000c0500728c */ /* 0x000fe40008706670 */
[----:B------:R-:W-:Y:S02]  /*1590*/  UIMAD.WIDE.U32 UR12, UR5, UR8, URZ ;  /* 0x00000008050c72a5 */ /* 0x000fe4000f8e00ff */
[----:B------:R-:W-:Y:S01]  /*15a0*/  UIADD3 UR10, UPT, UPT, -UR4, URZ, URZ ;  /* 0x000000ff040a7290 */ /* 0x000fe2000fffe1ff */
[----:B------:R-:W-:Y:S01]  /*15b0*/  UMOV UR8, UR11 ;  /* 0x0000000b00087c82 */ /* 0x000fe20008000000 */
[----:B------:R-:W-:Y:S02]  /*15c0*/  UIADD3 UR11, UPT, UPT, -UR5, URZ, URZ ;  /* 0x000000ff050b7290 */ /* 0x000fe4000fffe1ff */
[----:B------:R-:W-:-:S03]  /*15d0*/  USHF.R.U32.HI UR8, URZ, UR9, UR8 ;  /* 0x00000009ff087299 */ /* 0x000fc60008011608 */
[----:B------:R-:W-:Y:S01]  /*15e0*/  @!UP0 UMOV UR7, UR13 ;  /* 0x0000000d00078c82 */ /* 0x000fe20008000000 */
[----:B------:R-:W-:Y:S02]  /*15f0*/  UIMAD UR31, UR14, UR10, UR31 ;  /* 0x0000000a0e1f72a4 */ /* 0x000fe4000f8e021f */
[----:B------:R-:W-:Y:S02]  /*1600*/  USEL UR8, UR4, UR8, !UP2 ;  /* 0x0000000804087287 */ /* 0x000fe4000d000000 */
[----:B------:R-:W-:Y:S02]  /*1610*/  @!UP0 USHF.R.U32.HI UR7, URZ, UR9, UR7 ;  /* 0x00000009ff078299 */ /* 0x000fe40008011607 */
[----:B------:R-:W-:Y:S02]  /*1620*/  UIADD3 UR9, UPT, UPT, -UR8, URZ, URZ ;  /* 0x000000ff08097290 */ /* 0x000fe4000fffe1ff */
[----:B------:R-:W-:Y:S02]  /*1630*/  @!UP0 USEL UR7, UR5, UR7, !UP2 ;  /* 0x0000000705078287 */ /* 0x000fe4000d000000 */
[----:B------:R-:W-:-:S02]  /*1640*/  UIMAD UR9, UR19, UR9, UR4 ;  /* 0x00000009130972a4 */ /* 0x000fc4000f8e0204 */
[----:B------:R-:W-:Y:S02]  /*1650*/  @!UP0 UIADD3 UR8, UPT, UPT, UR8, -UR7, URZ ;  /* 0x8000000708088290 */ /* 0x000fe4000fffe0ff */
[----:B------:R-:W-:Y:S02]  /*1660*/  @!UP0 UIMAD UR6, UR9, UR6, UR7 ;  /* 0x00000006090682a4 */ /* 0x000fe4000f8e0207 */
[----:B------:R-:W-:Y:S02]  /*1670*/  @!UP0 UIMAD UR4, UR8, UR19, UR5 ;  /* 0x00000013080482a4 */ /* 0x000fe4000f8e0205 */
[----:B------:R-:W-:Y:S02]  /*1680*/  UIMAD UR30, UR20, UR11, UR30 ;  /* 0x0000000b141e72a4 */ /* 0x000fe4000f8e021e */
[----:B------:R-:W-:Y:S01]  /*1690*/  UIMAD UR31, UR4, UR14, UR31 ;  /* 0x0000000e041f72a4 */ /* 0x000fe2000f8e021f */
[----:B------:R-:W-:Y:S02]  /*16a0*/  @!UP0 UMOV UR5, UR6 ;  /* 0x0000000600058c82 */ /* 0x000fe40008000000 */
[----:B------:R-:W-:-:S12]  /*16b0*/  UIMAD UR30, UR5, UR20, UR30 ;  /* 0x00000014051e72a4 */ /* 0x000fd8000f8e021e */
.L_x_19:
[----:B------:R-:W-:Y:S02]  /*16c0*/  UISETP.NE.AND UP2, UPT, UR24, 0x1, UPT ;  /* 0x000000011800788c */ /* 0x000fe4000bf45270 */
[----:B------:R-:W-:Y:S02]  /*16d0*/  ULOP3.LUT UR22, UR22, 0xffff, URZ, 0xc0, !UPT ;  /* 0x0000ffff16167892 */ /* 0x000fe4000f8ec0ff */
[----:B------:R-:W-:Y:S02]  /*16e0*/  UISETP.NE.AND UP0, UPT, UR18, 0x2, UPT ;  /* 0x000000021200788c */ /* 0x000fe4000bf05270 */
[----:B------:R-:W-:Y:S02]  /*16f0*/  ULOP3.LUT UR23, UR23, 0x1000, URZ, 0xc0, !UPT ;  /* 0x0000100017177892 */ /* 0x000fe4000f8ec0ff */
[----:B------:R-:W-:Y:S02]  /*1700*/  ULOP3.LUT UR47, UR47, 0x40, URZ, 0xc0, !UPT ;  /* 0x000000402f2f7892 */ /* 0x000fe4000f8ec0ff */
[----:B------:R-:W-:Y:S01]  /*1710*/  USHF.L.U32 UR22, UR25, UR22, URZ ;  /* 0x0000001619167299 */ /* 0x000fe200080006ff */
[----:B------:R-:W-:Y:S11]  /*1720*/  BRA.U UP2, `(.L_x_20) ;  /* 0x0000000102407547 */ /* 0x000ff6000b800000 */
[----:B------:R-:W2:Y:S01]  /*1730*/  LDCU.128 UR8, c[0x0][0xb10] ;  /* 0x00016200ff0877ac */ /* 0x000ea20008000c00 */
[----:B------:R-:W3:Y:S01]  /*1740*/  LDCU UR12, c[0x0][0xb0c] ;  /* 0x00016180ff0c77ac */ /* 0x000ee20008000800 */
[----:B------:R-:W4:Y:S01]  /*1750*/  LDCU UR13, c[0x0][0xb20] ;  /* 0x00016400ff0d77ac */ /* 0x000f220008000800 */
[----:B--2---:R-:W-:Y:S02]  /*1760*/  UIMAD.WIDE.U32 UR4, UR30, UR8, URZ ;  /* 0x000000081e0472a5 */ /* 0x004fe4000f8e00ff */
[----:B------:R-:W-:Y:S02]  /*1770*/  UIMAD.WIDE.U32 UR6, UR31, UR11, URZ ;  /* 0x0000000b1f0672a5 */ /* 0x000fe4000f8e00ff */
[----:B---3--:R-:W-:Y:S02]  /*1780*/  UISETP.NE.AND UP2, UPT, UR12, 0x1, UPT ;  /* 0x000000010c00788c */ /* 0x008fe4000bf45270 */
[----:B------:R-:W-:-:S03]  /*1790*/  USHF.R.U32.HI UR5, URZ, UR9, UR5 ;  /* 0x00000009ff057299 */ /* 0x000fc60008011605 */
[----:B------:R-:W-:Y:S01]  /*17a0*/  UMOV UR4, UR7 ;  /* 0x0000000700047c82 */ /* 0x000fe20008000000 */
[----:B------:R-:W-:Y:S02]  /*17b0*/  USEL UR5, UR30, UR5, !UP2 ;  /* 0x000000051e057287 */ /* 0x000fe4000d000000 */
[----:B------:R-:W-:Y:S02]  /*17c0*/  UISETP.NE.AND UP2, UPT, UR10, 0x1, UPT ;  /* 0x000000010a00788c */ /* 0x000fe4000bf45270 */
[----:B----4-:R-:W-:-:S04]  /*17d0*/  USHF.R.U32.HI UR4, URZ, UR13, UR4 ;  /* 0x0000000dff047299 */ /* 0x010fc80008011604 */
[----:B------:R-:W-:-:S04]  /*17e0*/  USEL UR4, UR31, UR4, !UP2 ;  /* 0x000000041f047287 */ /* 0x000fc8000d000000 */
[----:B------:R-:W-:Y:S02]  /*17f0*/  UIADD3 UR6, UPT, UPT, UR5, -UR4, URZ ;  /* 0x8000000405067290 */ /* 0x000fe4000fffe0ff */
[----:B------:R-:W-:Y:S02]  /*1800*/  UIADD3 UR4, UPT, UPT, -UR5, UR4, URZ ;  /* 0x0000000405047290 */ /* 0x000fe4000fffe1ff */
[----:B------:R-:W-:Y:S02]  /*1810*/  UIMAD UR31, UR6, UR10, UR31 ;  /* 0x0000000a061f72a4 */ /* 0x000fe4000f8e021f */
[----:B------:R-:W-:-:S12]  /*1820*/  UIMAD UR30, UR4, UR12, UR30 ;  /* 0x0000000c041e72a4 */ /* 0x000fd8000f8e021e */
.L_x_20:
[----:B------:R-:W-:Y:S05]  /*1830*/  BRA.U !UP6, `(.L_x_21) ;  /* 0x000000010e0c7547 */ /* 0x000fea000b800000 */
[----:B------:R-:W-:Y:S01]  /*1840*/  UCGABAR_WAIT ;  /* 0x0000000000007dc7 */ /* 0x000fe20008000000 */
[----:B------:R-:W-:Y:S01]  /*1850*/  CCTL.IVALL ;  /* 0x00000000ff00798f */ /* 0x000fe20002000000 */
[----:B------:R-:W-:Y:S05]  /*1860*/  BRA `(.L_x_22) ;  /* 0x0000000000047947 */ /* 0x000fea0003800000 */
.L_x_21:
[----:B------:R-:W-:Y:S06]  /*1870*/  BAR.SYNC.DEFER_BLOCKING 0x0 ;  /* 0x0000000000007b1d */ /* 0x000fec0000010000 */
.L_x_22:
[----:B------:R-:W-:Y:S05]  /*1880*/  BRA.U UP0, `(.L_x_23) ;  /* 0x00000019001c7547 */ /* 0x000fea000b800000 */
[----:B------:R-:W2:Y:S01]  /*1890*/  LDCU UR6, c[0x0][0x38c] ;  /* 0x00007180ff0677ac */ /* 0x000ea20008000800 */
[----:B------:R-:W-:Y:S01]  /*18a0*/  PLOP3.LUT P1, PT, PT, PT, UP4, 0x80, 0x8 ;  /* 0x000000000008781c */ /* 0x000fe20003f2f048 */
[----:B------:R-:W-:Y:S01]  /*18b0*/  IMAD.MOV.U32 R12, RZ, RZ, 0x1 ;  /* 0x00000001ff0c7424 */ /* 0x000fe200078e00ff */
[----:B------:R-:W-:Y:S02]  /*18c0*/  ISETP.NE.AND P2, PT, R0, RZ, P3 ;  /* 0x000000ff0000720c */ /* 0x000fe40001f45270 */
[----:B------:R-:W-:Y:S02]  /*18d0*/  CS2R R10, SRZ ;  /* 0x00000000000a7805 */ /* 0x000fe4000001ff00 */
[----:B------:R-:W-:Y:S01]  /*18e0*/  PLOP3.LUT P1, PT, P1, PT, PT, 0x8, 0x80 ;  /* 0x000000000080781c */ /* 0x000fe20000f2e170 */
[----:B------:R-:W-:Y:S01]  /*18f0*/  IMAD.MOV.U32 R9, RZ, RZ, RZ ;  /* 0x000000ffff097224 */ /* 0x000fe200078e00ff */
[----:B------:R-:W3:Y:S01]  /*1900*/  LDCU UR39, c[0x0][0x370] ;  /* 0x00006e00ff2777ac */ /* 0x000ee20008000800 */
[----:B------:R-:W-:Y:S01]  /*1910*/  IMAD.MOV.U32 R8, RZ, RZ, 0x1 ;  /* 0x00000001ff087424 */ /* 0x000fe200078e00ff */
[----:B------:R-:W4:Y:S01]  /*1920*/  LDCU.64 UR26, c[0x0][0x348] ;  /* 0x00006900ff1a77ac */ /* 0x000f220008000a00 */
[----:B------:R-:W-:Y:S01]  /*1930*/  ULEA.HI UR44, UR23, UR47, URZ, 0x19 ;  /* 0x0000002f172c7291 */ /* 0x000fe2000f8fc8ff */
[----:B------:R-:W1:Y:S01]  /*1940*/  LDCU UR38, c[0x0][0x374] ;  /* 0x00006e80ff2677ac */ /* 0x000e620008000800 */
[----:B--2---:R-:W-:-:S02]  /*1950*/  UIADD3 UR5, UPT, UPT, UR6, 0x7f, URZ ;  /* 0x0000007f06057890 */ /* 0x004fc4000fffe0ff */
[----:B------:R-:W-:Y:S02]  /*1960*/  UIADD3 UR48, UPT, UPT, UR6, 0xfe, URZ ;  /* 0x000000fe06307890 */ /* 0x000fe4000fffe0ff */
[----:B------:R-:W-:Y:S01]  /*1970*/  USHF.R.S32.HI UR4, URZ, 0x1f, UR5 ;  /* 0x0000001fff047899 */ /* 0x000fe20008011405 */
[----:B------:R-:W-:-:S03]  /*1980*/  UMOV UR7, URZ ;  /* 0x000000ff00077c82 */ /* 0x000fc60008000000 */
[----:B------:R-:W-:Y:S02]  /*1990*/  ULEA.HI UR4, UR4, UR5, URZ, 0x7 ;  /* 0x0000000504047291 */ /* 0x000fe4000f8f38ff */
[----:B------:R-:W-:Y:S02]  /*19a0*/  UIADD3 UR5, UPT, UPT, UR6, -0x1, URZ ;  /* 0xffffffff06057890 */ /* 0x000fe4000fffe0ff */
[----:B------:R-:W-:Y:S02]  /*19b0*/  USHF.R.S32.HI UR41, URZ, 0x7, UR4 ;  /* 0x00000007ff297899 */ /* 0x000fe40008011404 */
[----:B------:R-:W-:Y:S02]  /*19c0*/  UISETP.GE.U32.AND UP1, UPT, UR5, -0xff, UPT ;  /* 0xffffff010500788c */ /* 0x000fe4000bf26070 */
[----:B------:R-:W-:-:S04]  /*19d0*/  UISETP.LT.U32.AND UP0, UPT, UR41, 0xd, UPT ;  /* 0x0000000d2900788c */ /* 0x000fc8000bf01070 */
[----:B------:R-:W-:Y:S02]  /*19e0*/  USEL UR40, UR41, 0xd, UP0 ;  /* 0x0000000d29287887 */ /* 0x000fe40008000000 */
[----:B------:R-:W-:Y:S02]  /*19f0*/  UISETP.NE.AND UP0, UPT, UR18, URZ, UPT ;  /* 0x000000ff1200728c */ /* 0x000fe4000bf05270 */
[----:B------:R-:W-:Y:S02]  /*1a00*/  UIADD3 UR4, UPT, UPT, UR40, -0x1, URZ ;  /* 0xffffffff28047890 */ /* 0x000fe4000fffe0ff */
[----:B------:R-:W-:Y:S02]  /*1a10*/  @UP1 UIADD3 UR4, UPT, UPT, UR40, URZ, URZ ;  /* 0x000000ff28041290 */ /* 0x000fe4000fffe0ff */
[----:B------:R-:W-:Y:S02]  /*1a20*/  USEL UR24, UR43, 0x2, UP0 ;  /* 0x000000022b187887 */ /* 0x000fe40008000000 */
[----:B------:R-:W-:-:S02]  /*1a30*/  UIADD3 UR45, UPT, UPT, UR41, -UR40, URZ ;  /* 0x80000028292d7290 */ /* 0x000fc4000fffe0ff */
[----:B------:R-:W-:Y:S02]  /*1a40*/  UIADD3 UR28, UPT, UPT, UR4, 0x1, URZ ;  /* 0x00000001041c7890 */ /* 0x000fe4000fffe0ff */
[----:B-1-34-:R-:W-:-:S12]  /*1a50*/  UIADD3 UR43, UPT, UPT, -UR4, URZ, URZ ;  /* 0x000000ff042b7290 */ /* 0x01afd8000fffe1ff */
.L_x_43:
[----:B------:R-:W-:Y:S01]  /*1a60*/  UISETP.NE.AND UP0, UPT, UR46, URZ, UPT ;  /* 0x000000ff2e00728c */ /* 0x000fe2000bf05270 */
[----:B-1----:R-:W1:Y:S08]  /*1a70*/  S2UR UR46, SR_CgaCtaId ;  /* 0x00000000002e79c3 */ /* 0x002e700000008800 */
[----:B------:R-:W-:Y:S05]  /*1a80*/  BRA.U UP0, `(.L_x_24) ;  /* 0x0000000100347547 */ /* 0x000fea000b800000 */
[----:B------:R-:W2:Y:S01]  /*1a90*/  S2R R0, SR_CgaCtaId ;  /* 0x0000000000007919 */ /* 0x000ea20000008800 */
[----:B------:R-:W-:Y:S02]  /*1aa0*/  MOV R3, 0x400 ;  /* 0x0000040000037802 */ /* 0x000fe40000000f00 */
[----:B------:R-:W-:Y:S02]  /*1ab0*/  SHF.L.U32 R2, R8, 0x1f, RZ ;  /* 0x0000001f08027819 */ /* 0x000fe400000006ff */
[----:B--2---:R-:W-:-:S05]  /*1ac0*/  LEA R0, R0, R3, 0x18 ;  /* 0x0000000300007211 */ /* 0x004fca00078ec0ff */
[----:B------:R-:W-:-:S04]  /*1ad0*/  IMAD R3, R9, 0x8, R0 ;  /* 0x0000000809037824 */ /* 0x000fc800078e0200 */
[----:B------:R-:W2:Y:S02]  /*1ae0*/  SYNCS.PHASECHK.TRANS64.TRYWAIT P0, [R3+URZ+0x170], R2 ;  /* 0x00017002030075a7 */ /* 0x000ea400080011ff */
[----:B--2---:R-:W-:Y:S05]  /*1af0*/  @!P0 BRA `(.L_x_25) ;  /* 0x0000006800c08947 */ /* 0x004fea0003800000 */
.L_x_133:
[----:B------:R-:W-:Y:S01]  /*1b00*/  VIADD R9, R9, 0x1 ;  /* 0x0000000109097836 */ /* 0x000fe20000000000 */
[----:B------:R2:W-:Y:S04]  /*1b10*/  SYNCS.ARRIVE.TRANS64.A1T0 RZ, [R3+URZ+0x160], RZ ;  /* 0x000160ff03ff79a7 */ /* 0x0005e800081000ff */
[----:B------:R-:W-:-:S04]  /*1b20*/  ISETP.NE.AND P0, PT, R9, 0x2, PT ;  /* 0x000000020900780c */ /* 0x000fc80003f05270 */
[----:B------:R-:W-:Y:S02]  /*1b30*/  SEL R9, R9, RZ, P0 ;  /* 0x000000ff09097207 */ /* 0x000fe40000000000 */
[----:B--2---:R-:W-:-:S04]  /*1b40*/  SEL R3, RZ, 0x1, P0 ;  /* 0x00000001ff037807 */ /* 0x004fc80000000000 */
[----:B------:R-:W-:-:S07]  /*1b50*/  LOP3.LUT R8, R8, R3, RZ, 0x3c, !PT ;  /* 0x0000000308087212 */ /* 0x000fce00078e3cff */
.L_x_24:
[----:B------:R-:W-:Y:S01]  /*1b60*/  UMOV UR6, 0x400 ;  /* 0x0000040000067882 */ /* 0x000fe20000000000 */
[----:B------:R-:W-:Y:S01]  /*1b70*/  UISETP.GE.U32.AND UP0, UPT, UR48, 0xff, UPT ;  /* 0x000000ff3000788c */ /* 0x000fe2000bf06070 */
[----:B------:R-:W-:Y:S01]  /*1b80*/  SHF.L.U32 R0, R12, 0x1f, RZ ;  /* 0x0000001f0c007819 */ /* 0x000fe200000006ff */
[----:B-1----:R-:W-:Y:S02]  /*1b90*/  ULEA UR6, UR46, UR6, 0x18 ;  /* 0x000000062e067291 */ /* 0x002fe4000f8ec0ff */
[----:B------:R-:W-:Y:S02]  /*1ba0*/  ULEA UR11, UR31, UR44, 0x7 ;  /* 0x0000002c1f0b7291 */ /* 0x000fe4000f8e38ff */
[----:B------:R-:W-:Y:S01]  /*1bb0*/  ULEA UR4, UR7, UR6, 0x3 ;  /* 0x0000000607047291 */ /* 0x000fe2000f8e18ff */
[----:B------:R-:W-:-:S08]  /*1bc0*/  UMOV UR13, URZ ;  /* 0x000000ff000d7c82 */ /* 0x000fd00008000000 */
[----:B------:R1:W2:Y:S01]  /*1bd0*/  SYNCS.PHASECHK.TRANS64.TRYWAIT P0, [UR4+0x68], R0 ;  /* 0x00006800ff0075a7 */ /* 0x0002a20008001104 */
[----:B------:R-:W-:-:S04]  /*1be0*/  ULEA.HI UR4, UR30, UR30, URZ, 0x1 ;  /* 0x0000001e1e047291 */ /* 0x000fc8000f8f08ff */
[----:B------:R-:W-:-:S04]  /*1bf0*/  USHF.L.U32 UR4, UR4, 0x6, URZ ;  /* 0x0000000604047899 */ /* 0x000fc800080006ff */
[----:B------:R-:W-:Y:S01]  /*1c00*/  ULOP3.LUT UR35, UR47, 0xffffff80, UR4, 0xf8, !UPT ;  /* 0xffffff802f237892 */ /* 0x000fe2000f8ef804 */
[----:B------:R-:W-:Y:S11]  /*1c10*/  BRA.U !UP0, `(.L_x_26) ;  /* 0x0000000108c47547 */ /* 0x000ff6000b800000 */
[----:B------:R-:W-:Y:S01]  /*1c20*/  UMOV UR16, UR43 ;  /* 0x0000002b00107c82 */ /* 0x000fe20008000000 */
[----:B------:R-:W-:Y:S01]  /*1c30*/  UMOV UR4, UR7 ;  /* 0x0000000700047c82 */ /* 0x000fe20008000000 */
[----:B------:R-:W-:-:S05]  /*1c40*/  UMOV UR34, URZ ;  /* 0x000000ff00227c82 */ /* 0x000fca0008000000 */
.L_x_32:
[----:B------:R-:W-:Y:S01]  /*1c50*/  ULEA UR33, UR4, UR6, 0x3 ;  /* 0x0000000604217291 */ /* 0x000fe2000f8e18ff */
[----:B------:R-:W-:Y:S01]  /*1c60*/  @P3 MOV R2, 0x8000 ;  /* 0x0000800000023802 */ /* 0x000fe20000000f00 */
[----:B--234-:R-:W-:Y:S10]  /*1c70*/  @P0 BRA `(.L_x_27) ;  /* 0x00000000000c0947 */ /* 0x01cff40003800000 */
[----:B------:R-:W-:-:S04]  /*1c80*/  SHF.L.U32 R3, R12, 0x1f, RZ ;  /* 0x0000001f0c037819 */ /* 0x000fc800000006ff */
[----:B------:R-:W2:Y:S02]  /*1c90*/  SYNCS.PHASECHK.TRANS64.TRYWAIT P0, [UR33+0x68], R3 ;  /* 0x00006803ff0075a7 */ /* 0x000ea40008001121 */
[----:B--2---:R-:W-:Y:S05]  /*1ca0*/  @!P0 BRA `(.L_x_28) ;  /* 0x0000006800688947 */ /* 0x004fea0003800000 */
.L_x_27:
[----:B------:R2:W-:Y:S01]  /*1cb0*/  @P3 SYNCS.ARRIVE.TRANS64 RZ, [UR33], R2 ;  /* 0x00000002ffff39a7 */ /* 0x0005e20008000021 */
[----:B------:R-:W-:Y:S02]  /*1cc0*/  ULOP3.LUT UR5, UR24, 0x2, URZ, 0xfc, !UPT ;  /* 0x0000000218057892 */ /* 0x000fe4000f8efcff */
[----:B------:R-:W-:Y:S02]  /*1cd0*/  UIADD3 UR16, UPT, UPT, UR16, 0x1, URZ ;  /* 0x0000000110107890 */ /* 0x000fe4000fffe0ff */
[----:B------:R-:W-:Y:S02]  /*1ce0*/  UISETP.NE.AND UP0, UPT, UR5, 0x2, UPT ;  /* 0x000000020500788c */ /* 0x000fe4000bf05270 */
[----:B------:R-:W-:-:S07]  /*1cf0*/  UISETP.NE.AND UP2, UPT, UR16, 0x1, UPT ;  /* 0x000000011000788c */ /* 0x000fce000bf45270 */
[----:B------:R-:W-:Y:S05]  /*1d00*/  BRA.U UP0, `(.L_x_29) ;  /* 0x0000000100047547 */ /* 0x000fea000b800000 */
[----:B------:R-:W-:Y:S05]  /*1d10*/  BPT.TRAP 0x1 ;  /* 0x000000040000795c */ /* 0x000fea0000300000 */
.L_x_29:
[----:B------:R-:W-:Y:S04]  /*1d20*/  BSSY.RECONVERGENT B0, `(.L_x_30) ;  /* 0x0000003000007945 */ /* 0x000fe80003800200 */
[----:B------:R-:W-:Y:S05]  /*1d30*/  @!P2 BRA `(.L_x_31) ;  /* 0x000000000004a947 */ /* 0x000fea0003800000 */
[----:B------:R-:W-:Y:S05]  /*1d40*/  BPT.TRAP 0x1 ;  /* 0x000000040000795c */ /* 0x000fea0000300000 */
.L_x_31:
[----:B------:R-:W-:Y:S05]  /*1d50*/  BSYNC.RECONVERGENT B0 ;  /* 0x0000000000007941 */ /* 0x000fea0003800200 */
.L_x_30:
[----:B------:R-:W-:Y:S02]  /*1d60*/  UIADD3 UR5, UPT, UPT, UR4, 0x1, URZ ;  /* 0x0000000104057890 */ /* 0x000fe4000fffe0ff */
[----:B------:R-:W-:Y:S02]  /*1d70*/  USHF.L.U32 UR32, UR4, 0xd, URZ ;  /* 0x0000000d04207899 */ /* 0x000fe400080006ff */
[----:B------:R-:W-:Y:S02]  /*1d80*/  UISETP.NE.AND UP0, UPT, UR5, 0xd, UPT ;  /* 0x0000000d0500788c */ /* 0x000fe4000bf05270 */
[----:B------:R-:W-:Y:S02]  /*1d90*/  UIADD3 UR14, UP1, UPT, UR26, 0x80, URZ ;  /* 0x000000801a0e7890 */ /* 0x000fe4000ff3e0ff */
[----:B------:R-:W-:Y:S02]  /*1da0*/  USEL UR8, URZ, 0x1, UP0 ;  /* 0x00000001ff087887 */ /* 0x000fe40008000000 */
[----:B------:R-:W-:-:S02]  /*1db0*/  USEL UR7, UR5, URZ, UP0 ;  /* 0x000000ff05077287 */ /* 0x000fc40008000000 */
[----:B------:R-:W-:Y:S02]  /*1dc0*/  UIADD3 UR4, UP0, UPT, UR26, 0x180, URZ ;  /* 0x000001801a047890 */ /* 0x000fe4000ff1e0ff */
[----:B------:R-:W-:Y:S01]  /*1dd0*/  ULEA UR5, UR7, UR6, 0x3 ;  /* 0x0000000607057291 */ /* 0x000fe2000f8e18ff */
[----:B------:R-:W-:Y:S01]  /*1de0*/  LOP3.LUT R12, R12, UR8, RZ, 0x3c, !PT ;  /* 0x000000080c0c7c12 */ /* 0x000fe2000f8e3cff */
[----:B------:R-:W-:Y:S02]  /*1df0*/  ULOP3.LUT UR8, UR32, UR23, URZ, 0xfc, !UPT ;  /* 0x0000001720087292 */ /* 0x000fe4000f8efcff */
[----:B------:R-:W-:Y:S01]  /*1e00*/  ULOP3.LUT UR33, UR33, 0xfefffff8, URZ, 0xc0, !UPT ;  /* 0xfefffff821217892 */ /* 0x000fe2000f8ec0ff */
[----:B-1----:R-:W-:Y:S01]  /*1e10*/  SHF.L.U32 R0, R12, 0x1f, RZ ;  /* 0x0000001f0c007819 */ /* 0x002fe200000006ff */
[----:B------:R-:W-:Y:S02]  /*1e20*/  UIADD3.X UR15, UPT, UPT, URZ, UR27, URZ, UP1, !UPT ;  /* 0x0000001bff0f7290 */ /* 0x000fe40008ffe4ff */
[----:B------:R-:W-:Y:S01]  /*1e30*/  UIADD3 UR32, UPT, UPT, UR6, 0x4300, UR32 ;  /* 0x0000430006207890 */ /* 0x000fe2000fffe020 */
[----:B------:R3:W4:Y:S01]  /*1e40*/  SYNCS.PHASECHK.TRANS64.TRYWAIT P0, [UR5+0x68], R0 ;  /* 0x00006800ff0075a7 */ /* 0x0007220008001105 */
[----:B------:R-:W-:-:S02]  /*1e50*/  UIADD3 UR8, UPT, UPT, UR6, 0x1e300, UR8 ;  /* 0x0001e30006087890 */ /* 0x000fc4000fffe008 */
[----:B------:R-:W-:Y:S02]  /*1e60*/  UIADD3.X UR5, UPT, UPT, URZ, UR27, URZ, UP0, !UPT ;  /* 0x0000001bff057290 */ /* 0x000fe400087fe4ff */
[----:B------:R-:W-:Y:S01]  /*1e70*/  UPRMT UR13, URZ, 0x5410, UR22 ;  /* 0x00005410ff0d7896 */ /* 0x000fe20008000016 */
[----:B------:R-:W-:Y:S01]  /*1e80*/  UMOV UR18, 0x0 ;  /* 0x0000000000127882 */ /* 0x000fe20000000000 */
[----:B------:R-:W-:Y:S01]  /*1e90*/  UMOV UR19, 0x10000000 ;  /* 0x1000000000137882 */ /* 0x000fe20000000000 */
[----:B------:R-:W-:Y:S01]  /*1ea0*/  UMOV UR10, UR34 ;  /* 0x00000022000a7c82 */ /* 0x000fe20008000000 */
[----:B------:R-:W-:Y:S01]  /*1eb0*/  UMOV UR12, UR36 ;  /* 0x00000024000c7c82 */ /* 0x000fe20008000000 */
[----:B------:R-:W-:Y:S01]  /*1ec0*/  UMOV UR9, UR33 ;  /* 0x0000002100097c82 */ /* 0x000fe20008000000 */
[----:B------:R1:W-:Y:S03]  /*1ed0*/  UTMALDG.3D.2CTA [UR32], [UR14], desc[UR18] ;  /* 0x000012200e0075b4 */ /* 0x0003e60008211000 */
[----:B------:R2:W-:Y:S01]  /*1ee0*/  UTMALDG.3D.MULTICAST.2CTA [UR8], [UR4], UR13, desc[UR18] ;  /* 0x00001208040073b4 */ /* 0x0005e2000821180d */
[----:B-1----:R-:W-:Y:S01]  /*1ef0*/  UIADD3 UR34, UPT, UPT, UR34, 0x80, URZ ;  /* 0x0000008022227890 */ /* 0x002fe2000fffe0ff */
[----:B--2---:R-:W-:Y:S01]  /*1f00*/  UMOV UR13, UR28 ;  /* 0x0000001c000d7c82 */ /* 0x004fe20008000000 */
[----:B------:R-:W-:Y:S01]  /*1f10*/  UMOV UR4, UR7 ;  /* 0x0000000700047c82 */ /* 0x000fe20008000000 */
[----:B------:R-:W-:Y:S09]  /*1f20*/  BRA.U UP2, `(.L_x_32) ;  /* 0xfffffffd02487547 */ /* 0x000ff2000b83ffff */
.L_x_26:
[----:B------:R-:W-:Y:S01]  /*1f30*/  ULEA UR4, UR7, UR6, 0x3 ;  /* 0x0000000607047291 */ /* 0x000fe2000f8e18ff */
[----:B-1-3--:R-:W-:Y:S01]  /*1f40*/  SHF.L.U32 R0, R12, 0x1f, RZ ;  /* 0x0000001f0c007819 */ /* 0x00afe200000006ff */
[----:B------:R-:W-:Y:S01]  /*1f50*/  @!P1 SYNCS.ARRIVE.TRANS64.A1T0 RZ, [UR6+0xf8], RZ ;  /* 0x0000f8ffffff99a7 */ /* 0x000fe20008100006 */
[----:B------:R-:W-:-:S06]  /*1f60*/  UISETP.GT.AND UP0, UPT, UR41, UR40, UPT ;  /* 0x000000282900728c */ /* 0x000fcc000bf04270 */
[----:B--2-4-:R1:W2:Y:S03]  /*1f70*/  SYNCS.PHASECHK.TRANS64.TRYWAIT P0, [UR4+0x68], R0 ;  /* 0x00006800ff0075a7 */ /* 0x0142a60008001104 */
[----:B------:R-:W-:Y:S05]  /*1f80*/  BRA.U !UP0, `(.L_x_33) ;  /* 0x0000000108c47547 */ /* 0x000fea000b800000 */
[----:B------:R-:W-:Y:S01]  /*1f90*/  UIADD3 UR25, UPT, UPT, UR45, UR13, URZ ;  /* 0x0000000d2d197290 */ /* 0x000fe2000fffe0ff */
[----:B------:R-:W-:-:S11]  /*1fa0*/  UMOV UR4, UR7 ;  /* 0x0000000700047c82 */ /* 0x000fd60008000000 */
.L_x_39:
[----:B------:R-:W-:Y:S01]  /*1fb0*/  ULEA UR17, UR4, UR6, 0x3 ;  /* 0x0000000604117291 */ /* 0x000fe2000f8e18ff */
[----:B--2---:R-:W-:Y:S01]  /*1fc0*/  @P3 MOV R2, 0x8000 ;  /* 0x0000800000023802 */ /* 0x004fe20000000f00 */
[----:B--2-4-:R-:W-:Y:S10]  /*1fd0*/  @P0 BRA `(.L_x_34) ;  /* 0x00000000000c0947 */ /* 0x014ff40003800000 */
[----:B------:R-:W-:-:S04]  /*1fe0*/  SHF.L.U32 R3, R12, 0x1f, RZ ;  /* 0x0000001f0c037819 */ /* 0x000fc800000006ff */
[----:B------:R-:W2:Y:S02]  /*1ff0*/  SYNCS.PHASECHK.TRANS64.TRYWAIT P0, [UR17+0x68], R3 ;  /* 0x00006803ff0075a7 */ /* 0x000ea40008001111 */
[----:B--2---:R-:W-:Y:S05]  /*2000*/  @!P0 BRA `(.L_x_35) ;  /* 0x0000006400a88947 */ /* 0x004fea0003800000 */
.L_x_34:
[----:B------:R2:W-:Y:S01]  /*2010*/  @P3 SYNCS.ARRIVE.TRANS64 RZ, [UR17], R2 ;  /* 0x00000002ffff39a7 */ /* 0x0005e20008000011 */
[----:B------:R-:W-:-:S04]  /*2020*/  ULOP3.LUT UR5, UR24, 0x2, URZ, 0xfc, !UPT ;  /* 0x0000000218057892 */ /* 0x000fc8000f8efcff */
[----:B------:R-:W-:-:S09]  /*2030*/  UISETP.NE.AND UP0, UPT, UR5, 0x2, UPT ;  /* 0x000000020500788c */ /* 0x000fd2000bf05270 */
[----:B------:R-:W-:Y:S05]  /*2040*/  BRA.U UP0, `(.L_x_36) ;  /* 0x0000000100047547 */ /* 0x000fea000b800000 */
[----:B------:R-:W-:Y:S05]  /*2050*/  BPT.TRAP 0x1 ;  /* 0x000000040000795c */ /* 0x000fea0000300000 */
.L_x_36:
[----:B------:R-:W-:Y:S04]  /*2060*/  BSSY.RECONVERGENT B0, `(.L_x_37) ;  /* 0x0000003000007945 */ /* 0x000fe80003800200 */
[----:B------:R-:W-:Y:S05]  /*2070*/  @!P2 BRA `(.L_x_38) ;  /* 0x000000000004a947 */ /* 0x000fea0003800000 */
[----:B------:R-:W-:Y:S05]  /*2080*/  BPT.TRAP 0x1 ;  /* 0x000000040000795c */ /* 0x000fea0000300000 */
.L_x_38:
[----:B------:R-:W-:Y:S05]  /*2090*/  BSYNC.RECONVERGENT B0 ;  /* 0x0000000000007941 */ /* 0x000fea0003800200 */
.L_x_37:
        /* <DEDUP_REMOVED lines=10> */
[----:B------:R-:W-:Y:S01]  /*2140*/  USHF.L.U32 UR18, UR13, 0x7, URZ ;  /* 0x000000070d127899 */ /* 0x000fe200080006ff */
[----:B-1----:R-:W-:Y:S01]  /*2150*/  SHF.L.U32 R0, R12, 0x1f, RZ ;  /* 0x0000001f0c007819 */ /* 0x002fe200000006ff */
[----:B------:R-:W-:Y:S02]  /*2160*/  ULOP3.LUT UR17, UR17, 0xfefffff8, URZ, 0xc0, !UPT ;  /* 0xfefffff811117892 */ /* 0x000fe4000f8ec0ff */
[----:B------:R-:W-:Y:S01]  /*2170*/  UIADD3 UR16, UPT, UPT, UR6, 0x4300, UR16 ;  /* 0x0000430006107890 */ /* 0x000fe2000fffe010 */
[----:B------:R3:W4:Y:S01]  /*2180*/  SYNCS.PHASECHK.TRANS64.TRYWAIT P0, [UR5+0x68], R0 ;  /* 0x00006800ff0075a7 */ /* 0x0007220008001105 */
[----:B------:R-:W-:-:S02]  /*2190*/  UIADD3.X UR5, UPT, UPT, URZ, UR27, URZ, UP1, !UPT ;  /* 0x0000001bff057290 */ /* 0x000fc40008ffe4ff */
[----:B------:R-:W-:Y:S02]  /*21a0*/  UIADD3 UR8, UPT, UPT, UR6, 0x1e300, UR8 ;  /* 0x0001e30006087890 */ /* 0x000fe4000fffe008 */
[----:B------:R-:W-:Y:S02]  /*21b0*/  UPRMT UR21, URZ, 0x5410, UR22 ;  /* 0x00005410ff157896 */ /* 0x000fe40008000016 */
[----:B------:R-:W-:Y:S01]  /*21c0*/  UIADD3.X UR15, UPT, UPT, URZ, UR27, URZ, UP0, !UPT ;  /* 0x0000001bff0f7290 */ /* 0x000fe200087fe4ff */
[----:B------:R-:W-:Y:S01]  /*21d0*/  UMOV UR30, 0x0 ;  /* 0x00000000001e7882 */ /* 0x000fe20000000000 */
[----:B------:R-:W-:Y:S01]  /*21e0*/  UMOV UR31, 0x10000000 ;  /* 0x10000000001f7882 */ /* 0x000fe20000000000 */
[----:B------:R-:W-:Y:S01]  /*21f0*/  UMOV UR19, UR35 ;  /* 0x0000002300137c82 */ /* 0x000fe20008000000 */
[----:B------:R-:W-:Y:S01]  /*2200*/  UMOV UR20, UR36 ;  /* 0x0000002400147c82 */ /* 0x000fe20008000000 */
[----:B------:R-:W-:Y:S01]  /*2210*/  UMOV UR12, UR36 ;  /* 0x00000024000c7c82 */ /* 0x000fe20008000000 */
[----:B------:R-:W-:Y:S01]  /*2220*/  UMOV UR9, UR17 ;  /* 0x0000001100097c82 */ /* 0x000fe20008000000 */
[----:B------:R-:W-:Y:S01]  /*2230*/  UMOV UR10, UR18 ;  /* 0x00000012000a7c82 */ /* 0x000fe20008000000 */
[----:B------:R1:W-:Y:S01]  /*2240*/  UTMALDG.3D.2CTA [UR16], [UR4], desc[UR30] ;  /* 0x00001e10040075b4 */ /* 0x0003e20008211000 */
[----:B------:R-:W-:-:S04]  /*2250*/  UIADD3 UR13, UPT, UPT, UR13, 0x1, URZ ;  /* 0x000000010d0d7890 */ /* 0x000fc8000fffe0ff */
[----:B------:R-:W-:Y:S01]  /*2260*/  UISETP.NE.AND UP0, UPT, UR13, UR25, UPT ;  /* 0x000000190d00728c */ /* 0x000fe2000bf05270 */
[----:B------:R3:W-:Y:S01]  /*2270*/  UTMALDG.3D.MULTICAST.2CTA [UR8], [UR14], UR21, desc[UR30] ;  /* 0x00001e080e0073b4 */ /* 0x0007e20008211815 */
[----:B-1----:R-:W-:-:S07]  /*2280*/  UMOV UR4, UR7 ;  /* 0x0000000700047c82 */ /* 0x002fce0008000000 */
[----:B---3--:R-:W-:Y:S05]  /*2290*/  BRA.U UP0, `(.L_x_39) ;  /* 0xfffffffd00447547 */ /* 0x008fea000b83ffff */
.L_x_33:
[C---:B------:R-:W-:Y:S01]  /*22a0*/  LEA R3, R11.reuse, UR6, 0x3 ;  /* 0x000000060b037c11 */ /* 0x040fe2000f8e18ff */
[----:B------:R-:W-:Y:S01]  /*22b0*/  NOP ;  /* 0x0000000000007918 */ /* 0x000fe20000000000 */
[----:B-1----:R-:W-:Y:S02]  /*22c0*/  SHF.L.U32 R0, R10, 0x1f, RZ ;  /* 0x0000001f0a007819 */ /* 0x002fe400000006ff */
[----:B------:R-:W-:Y:S02]  /*22d0*/  LEA R5, R11, UR6, 0x4 ;  /* 0x000000060b057c11 */ /* 0x000fe4000f8e20ff */
[----:B--2-4-:R-:W1:Y:S02]  /*22e0*/  SYNCS.PHASECHK.TRANS64.TRYWAIT P0, [R3+URZ+0x100], R0 ;  /* 0x00010000030075a7 */ /* 0x014e6400080011ff */
[----:B-1----:R-:W-:Y:S05]  /*22f0*/  @!P0 BRA `(.L_x_40) ;  /* 0x0000006400048947 */ /* 0x002fea0003800000 */
.L_x_136:
[----:B------:R-:W2:Y:S01]  /*2300*/  LDS.128 R4, [R5+0x190] ;  /* 0x0001900005047984 */ /* 0x000ea20000000c00 */
[----:B------:R-:W-:Y:S01]  /*2310*/  UISETP.GE.AND UP0, UPT, UR42, 0x1, UPT ;  /* 0x000000012a00788c */ /* 0x000fe2000bf06270 */
[----:B------:R-:W-:Y:S01]  /*2320*/  @!PT LDS RZ, [RZ] ;  /* 0x00000000fffff984 */ /* 0x000fe20000000800 */
[----:B------:R-:W-:Y:S01]  /*2330*/  @!PT LDS RZ, [RZ] ;  /* 0x00000000fffff984 */ /* 0x000fe20000000800 */
[----:B------:R-:W-:Y:S01]  /*2340*/  @!PT LDS RZ, [RZ] ;  /* 0x00000000fffff984 */ /* 0x000fe20000000800 */
[----:B------:R-:W-:Y:S01]  /*2350*/  @!PT LDS RZ, [RZ] ;  /* 0x00000000fffff984 */ /* 0x000fe20000000800 */
[----:B------:R3:W-:Y:S06]  /*2360*/  MEMBAR.ALL.CTA ;  /* 0x0000000000007992 */ /* 0x0007ec0000008000 */
[----:B---3--:R-:W3:Y:S01]  /*2370*/  FENCE.VIEW.ASYNC.S ;  /* 0x00000000000073c6 */ /* 0x008ee20000000000 */
[----:B--2---:R-:W-:-:S13]  /*2380*/  LOP3.LUT P0, RZ, R6, 0x1, RZ, 0xc0, !PT ;  /* 0x0000000106ff7812 */ /* 0x004fda000780c0ff */
[----:B---3--:R-:W-:Y:S01]  /*2390*/  VOTEU.ANY UP1, P0 ;  /* 0x0000000000ff7886 */ /* 0x008fe20000020100 */
[----:B------:R-:W-:-:S13]  /*23a0*/  PLOP3.LUT P0, PT, PT, PT, UP1, 0x80, 0x8 ;  /* 0x000000000008781c */ /* 0x000fda0003f0f018 */
[----:B-1----:R-:W-:Y:S02]  /*23b0*/  @P0 LOP3.LUT R0, R5, 0xffff, RZ, 0xc0, !PT ;  /* 0x0000ffff05000812 */ /* 0x002fe400078ec0ff */
[----:B------:R-:W-:Y:S02]  /*23c0*/  @P0 MOV R2, R4 ;  /* 0x0000000400020202 */ /* 0x000fe40000000f00 */
[----:B------:R-:W-:Y:S01]  /*23d0*/  @P0 R2UR UR5, R0 ;  /* 0x00000000000502ca */ /* 0x000fe200000e0000 */
[----:B------:R-:W-:Y:S01]  /*23e0*/  VIADD R0, R3, 0x110 ;  /* 0x0000011003007836 */ /* 0x000fe20000000000 */
[----:B------:R-:W-:Y:S02]  /*23f0*/  @P0 SHF.R.U32.HI R4, RZ, 0x10, R5 ;  /* 0x00000010ff040819 */ /* 0x000fe40000011605 */
[----:B------:R-:W-:Y:S02]  /*2400*/  @P0 R2UR UR8, R2 ;  /* 0x00000000020802ca */ /* 0x000fe400000e0000 */
[----:B------:R-:W-:-:S02]  /*2410*/  PRMT R0, RZ, 0x654, R0 ;  /* 0x00000654ff007816 */ /* 0x000fc40000000000 */
[----:B------:R-:W-:Y:S02]  /*2420*/  @P0 R2UR UR4, R4 ;  /* 0x00000000040402ca */ /* 0x000fe400000e0000 */
[----:B------:R1:W-:Y:S03]  /*2430*/  SYNCS.ARRIVE.TRANS64.RED.A1T0 RZ, [R0+URZ], RZ ;  /* 0x000000ff00ff79a7 */ /* 0x0003e600081004ff */
[----:B------:R-:W-:-:S04]  /*2440*/  @UP1 UMOV UR29, UR5 ;  /* 0x00000005001d1c82 */ /* 0x000fc80008000000 */
[----:B------:R-:W-:-:S04]  /*2450*/  @UP1 UMOV UR37, UR8 ;  /* 0x0000000800251c82 */ /* 0x000fc80008000000 */
[----:B------:R-:W-:Y:S01]  /*2460*/  @UP1 UMOV UR36, UR4 ;  /* 0x0000000400241c82 */ /* 0x000fe20008000000 */
[----:B------:R-:W-:Y:S05]  /*2470*/  BRA.U !UP0, `(.L_x_41) ;  /* 0x0000000108d47547 */ /* 0x000fea000b800000 */
[----:B------:R-:W2:Y:S01]  /*2480*/  LDCU.128 UR12, c[0x0][0xb10] ;  /* 0x00016200ff0c77ac */ /* 0x000ea20008000c00 */
[----:B------:R-:W3:Y:S01]  /*2490*/  LDCU UR30, c[0x0][0xb20] ;  /* 0x00016400ff1e77ac */ /* 0x000ee20008000800 */
[----:B------:R-:W4:Y:S01]  /*24a0*/  LDCU UR25, c[0x0][0xb0c] ;  /* 0x00016180ff1977ac */ /* 0x000f220008000800 */
[----:B------:R-:W1:Y:S01]  /*24b0*/  LDCU.64 UR10, c[0x0][0xb28] ;  /* 0x00016500ff0a77ac */ /* 0x000e620008000a00 */
[----:B------:R-:W-:Y:S02]  /*24c0*/  UISETP.NE.AND UP3, UPT, UR42, 0x1, UPT ;  /* 0x000000012a00788c */ /* 0x000fe4000bf65270 */
[----:B--2---:R-:W-:Y:S02]  /*24d0*/  UIMAD.WIDE.U32 UR8, UR38, UR15, URZ ;  /* 0x0000000f260872a5 */ /* 0x004fe4000f8e00ff */
[----:B------:R-:W-:Y:S02]  /*24e0*/  UIMAD.WIDE.U32 UR4, UR39, UR12, URZ ;  /* 0x0000000c270472a5 */ /* 0x000fe4000f8e00ff */
[----:B------:R-:W-:-:S02]  /*24f0*/  UISETP.NE.AND UP0, UPT, UR14, 0x1, UPT ;  /* 0x000000010e00788c */ /* 0x000fc4000bf05270 */
[----:B------:R-:W-:Y:S01]  /*2500*/  UIMAD.WIDE.U32 UR20, UR29, UR15, URZ ;  /* 0x0000000f1d1472a5 */ /* 0x000fe2000f8e00ff */
[----:B------:R-:W-:Y:S02]  /*2510*/  UMOV UR8, UR9 ;  /* 0x0000000900087c82 */ /* 0x000fe40008000000 */
[----:B------:R-:W-:Y:S01]  /*2520*/  UMOV UR4, UR5 ;  /* 0x0000000500047c82 */ /* 0x000fe20008000000 */
[----:B---3--:R-:W-:Y:S02]  /*2530*/  USHF.R.U32.HI UR8, URZ, UR30, UR8 ;  /* 0x0000001eff087299 */ /* 0x008fe40008011608 */
[----:B----4-:R-:W-:Y:S02]  /*2540*/  UISETP.NE.AND UP2, UPT, UR25, 0x1, UPT ;  /* 0x000000011900788c */ /* 0x010fe4000bf45270 */
[----:B------:R-:W-:Y:S02]  /*2550*/  USHF.R.U32.HI UR4, URZ, UR13, UR4 ;  /* 0x0000000dff047299 */ /* 0x000fe40008011604 */
[----:B------:R-:W-:-:S02]  /*2560*/  USEL UR5, UR38, UR8, !UP0 ;  /* 0x0000000826057287 */ /* 0x000fc4000c000000 */
[----:B------:R-:W-:Y:S02]  /*2570*/  USEL UR8, UR39, UR4, !UP2 ;  /* 0x0000000427087287 */ /* 0x000fe4000d000000 */
[----:B-1----:R-:W-:Y:S01]  /*2580*/  UIMAD.WIDE.U32 UR16, UR5, UR10, URZ ;  /* 0x0000000a051072a5 */ /* 0x002fe2000f8e00ff */
[----:B------:R-:W-:Y:S01]  /*2590*/  UMOV UR4, UR21 ;  /* 0x0000001500047c82 */ /* 0x000fe20008000000 */
[----:B------:R-:W-:Y:S02]  /*25a0*/  UIMAD.WIDE.U32 UR18, UR37, UR12, URZ ;  /* 0x0000000c251272a5 */ /* 0x000fe4000f8e00ff */
[----:B------:R-:W-:-:S03]  /*25b0*/  UIMAD.WIDE.U32 UR20, UR8, UR10, URZ ;  /* 0x0000000a081472a5 */ /* 0x000fc6000f8e00ff */
[----:B------:R-:W-:Y:S01]  /*25c0*/  UMOV UR16, UR17 ;  /* 0x0000001100107c82 */ /* 0x000fe20008000000 */
[----:B------:R-:W-:Y:S02]  /*25d0*/  USHF.R.U32.HI UR4, URZ, UR30, UR4 ;  /* 0x0000001eff047299 */ /* 0x000fe40008011604 */
[----:B------:R-:W-:Y:S01]  /*25e0*/  @UP3 USHF.R.U32.HI UR5, URZ, UR11, UR16 ;  /* 0x0000000bff053299 */ /* 0x000fe20008011610 */
[----:B------:R-:W-:Y:S01]  /*25f0*/  UMOV UR18, UR19 ;  /* 0x0000001300127c82 */ /* 0x000fe20008000000 */
[----:B------:R-:W-:Y:S01]  /*2600*/  UMOV UR20, UR21 ;  /* 0x0000001500147c82 */ /* 0x000fe20008000000 */
[----:B------:R-:W-:Y:S02]  /*2610*/  USHF.R.U32.HI UR13, URZ, UR13, UR18 ;  /* 0x0000000dff0d7299 */ /* 0x000fe40008011612 */
[----:B------:R-:W-:Y:S02]  /*2620*/  USEL UR4, UR29, UR4, !UP0 ;  /* 0x000000041d047287 */ /* 0x000fe4000c000000 */
[----:B------:R-:W-:-:S02]  /*2630*/  @UP3 USHF.R.U32.HI UR8, URZ, UR11, UR20 ;  /* 0x0000000bff083299 */ /* 0x000fc40008011614 */
[----:B------:R-:W-:Y:S02]  /*2640*/  UIMAD UR9, UR42, UR5, URZ ;  /* 0x000000052a0972a4 */ /* 0x000fe4000f8e02ff */
[----:B------:R-:W-:Y:S02]  /*2650*/  USEL UR5, UR37, UR13, !UP2 ;  /* 0x0000000d25057287 */ /* 0x000fe4000d000000 */
[----:B------:R-:W-:Y:S02]  /*2660*/  UIMAD UR12, UR42, UR8, URZ ;  /* 0x000000082a0c72a4 */ /* 0x000fe4000f8e02ff */
[----:B------:R-:W-:Y:S02]  /*2670*/  UISETP.GE.AND UP0, UPT, UR4, UR9, UPT ;  /* 0x000000090400728c */ /* 0x000fe4000bf06270 */
[----:B------:R-:W-:Y:S02]  /*2680*/  UIMAD.WIDE.U32 UR16, UR4, UR10, URZ ;  /* 0x0000000a041072a5 */ /* 0x000fe4000f8e00ff */
[----:B------:R-:W-:-:S02]  /*2690*/  UISETP.GE.OR UP0, UPT, UR5, UR12, UP0 ;  /* 0x0000000c0500728c */ /* 0x000fc40008706670 */
        /* <DEDUP_REMOVED lines=19> */
.L_x_41:
[----:B------:R-:W2:Y:S02]  /*27d0*/  LDCU UR4, c[0x0][0xb30] ;  /* 0x00016600ff0477ac */ /* 0x000ea40008000800 */
[----:B--2---:R-:W-:-:S09]  /*27e0*/  UISETP.NE.AND UP0, UPT, UR4, 0x1, UPT ;  /* 0x000000010400788c */ /* 0x004fd2000bf05270 */
[----:B------:R-:W-:Y:S05]  /*27f0*/  BRA.U UP0, `(.L_x_42) ;  /* 0x0000000100447547 */ /* 0x000fea000b800000 */
[----:B------:R-:W2:Y:S01]  /*2800*/  LDCU.128 UR12, c[0x0][0xb10] ;  /* 0x00016200ff0c77ac */ /* 0x000ea20008000c00 */
[----:B------:R-:W3:Y:S01]  /*2810*/  LDCU UR10, c[0x0][0xb0c] ;  /* 0x00016180ff0a77ac */ /* 0x000ee20008000800 */
[----:B------:R-:W4:Y:S01]  /*2820*/  LDCU UR11, c[0x0][0xb20] ;  /* 0x00016400ff0b77ac */ /* 0x000f220008000800 */
[----:B--2---:R-:W-:Y:S02]  /*2830*/  UIMAD.WIDE.U32 UR8, UR37, UR12, URZ ;  /* 0x0000000c250872a5 */ /* 0x004fe4000f8e00ff */
[----:B------:R-:W-:Y:S02]  /*2840*/  UIMAD.WIDE.U32 UR4, UR29, UR15, URZ ;  /* 0x0000000f1d0472a5 */ /* 0x000fe4000f8e00ff */
[----:B---3--:R-:W-:Y:S02]  /*2850*/  UISETP.NE.AND UP2, UPT, UR10, 0x1, UPT ;  /* 0x000000010a00788c */ /* 0x008fe4000bf45270 */
[----:B------:R-:W-:Y:S01]  /*2860*/  UISETP.NE.AND UP0, UPT, UR14, 0x1, UPT ;  /* 0x000000010e00788c */ /* 0x000fe2000bf05270 */
[----:B------:R-:W-:-:S02]  /*2870*/  UMOV UR8, UR9 ;  /* 0x0000000900087c82 */ /* 0x000fc40008000000 */
[----:B------:R-:W-:Y:S01]  /*2880*/  UMOV UR4, UR5 ;  /* 0x0000000500047c82 */ /* 0x000fe20008000000 */
[----:B------:R-:W-:Y:S02]  /*2890*/  USHF.R.U32.HI UR13, URZ, UR13, UR8 ;  /* 0x0000000dff0d7299 */ /* 0x000fe40008011608 */
[----:B----4-:R-:W-:Y:S02]  /*28a0*/  USHF.R.U32.HI UR4, URZ, UR11, UR4 ;  /* 0x0000000bff047299 */ /* 0x010fe40008011604 */
[----:B------:R-:W-:Y:S02]  /*28b0*/  USEL UR5, UR37, UR13, !UP2 ;  /* 0x0000000d25057287 */ /* 0x000fe4000d000000 */
[----:B------:R-:W-:-:S04]  /*28c0*/  USEL UR4, UR29, UR4, !UP0 ;  /* 0x000000041d047287 */ /* 0x000fc8000c000000 */
[----:B------:R-:W-:Y:S02]  /*28d0*/  UIADD3 UR8, UPT, UPT, UR5, -UR4, URZ ;  /* 0x8000000405087290 */ /* 0x000fe4000fffe0ff */
[----:B------:R-:W-:Y:S02]  /*28e0*/  UIADD3 UR4, UPT, UPT, -UR5, UR4, URZ ;  /* 0x0000000405047290 */ /* 0x000fe4000fffe1ff */
[----:B------:R-:W-:Y:S02]  /*28f0*/  UIMAD UR29, UR8, UR14, UR29 ;  /* 0x0000000e081d72a4 */ /* 0x000fe4000f8e021d */
[----:B------:R-:W-:-:S12]  /*2900*/  UIMAD UR37, UR4, UR10, UR37 ;  /* 0x0000000a042572a4 */ /* 0x000fd8000f8e0225 */
.L_x_42:
[----:B------:R-:W-:Y:S01]  /*2910*/  VIADD R11, R11, 0x1 ;  /* 0x000000010b0b7836 */ /* 0x000fe20000000000 */
[----:B------:R-:W-:Y:S01]  /*2920*/  R2UR UR4, R88 ;  /* 0x00000000580472ca */ /* 0x000fe200000e0000 */
[----:B------:R-:W-:Y:S01]  /*2930*/  UIADD3 UR30, UPT, UPT, UR37, UR63, URZ ;  /* 0x0000003f251e7290 */ /* 0x000fe2000fffe0ff */
[----:B------:R-:W-:Y:S02]  /*2940*/  PLOP3.LUT P1, PT, PT, PT, PT, 0x80, 0x8 ;  /* 0x000000000008781c */ /* 0x000fe40003f2f070 */
[----:B------:R-:W-:-:S04]  /*2950*/  ISETP.NE.AND P0, PT, R11, 0x2, PT ;  /* 0x000000020b00780c */ /* 0x000fc80003f05270 */
[----:B------:R-:W-:Y:S02]  /*2960*/  SEL R3, RZ, 0x1, P0 ;  /* 0x00000001ff037807 */ /* 0x000fe40000000000 */
[----:B------:R-:W-:Y:S02]  /*2970*/  SEL R11, R11, RZ, P0 ;  /* 0x000000ff0b0b7207 */ /* 0x000fe40000000000 */
[----:B------:R-:W-:Y:S01]  /*2980*/  LOP3.LUT R10, R10, R3, RZ, 0x3c, !PT ;  /* 0x000000030a0a7212 */ /* 0x000fe200078e3cff */
[----:B------:R-:W-:Y:S01]  /*2990*/  UIADD3 UR31, UPT, UPT, UR29, UR4, URZ ;  /* 0x000000041d1f7290 */ /* 0x000fe2000fffe0ff */
[----:B------:R-:W-:Y:S11]  /*29a0*/  BRA.U UP1, `(.L_x_43) ;  /* 0xfffffff1012c7547 */ /* 0x000ff6000b83ffff */
[----:B------:R-:W-:Y:S01]  /*29b0*/  UIADD3 UR8, UPT, UPT, UR6, 0x68, URZ ;  /* 0x0000006806087890 */ /* 0x000fe2000fffe0ff */
[----:B------:R-:W-:-:S03]  /*29c0*/  SHF.L.U32 R3, R12, 0x1f, RZ ;  /* 0x0000001f0c037819 */ /* 0x000fc600000006ff */
[----:B------:R-:W-:-:S09]  /*29d0*/  ULEA UR4, UR7, UR8, 0x3 ;  /* 0x0000000807047291 */ /* 0x000fd2000f8e18ff */
[----:B------:R-:W2:Y:S02]  /*29e0*/  SYNCS.PHASECHK.TRANS64.TRYWAIT P0, [UR4], R3 ;  /* 0x00000003ff0075a7 */ /* 0x000ea40008001104 */
[----:B--2---:R-:W-:Y:S05]  /*29f0*/  @!P0 BRA `(.L_x_44) ;  /* 0x0000005c00588947 */ /* 0x004fea0003800000 */
.L_x_138:
[----:B------:R-:W-:-:S04]  /*2a00*/  UIADD3 UR4, UPT, UPT, UR7, 0x1, URZ ;  /* 0x0000000107047890 */ /* 0x000fc8000fffe0ff */
[----:B------:R-:W-:-:S04]  /*2a10*/  UISETP.NE.AND UP0, UPT, UR4, 0xd, UPT ;  /* 0x0000000d0400788c */ /* 0x000fc8000bf05270 */
[----:B------:R-:W-:Y:S02]  /*2a20*/  USEL UR6, URZ, 0x1, UP0 ;  /* 0x00000001ff067887 */ /* 0x000fe40008000000 */
[----:B------:R-:W-:-:S04]  /*2a30*/  USEL UR4, UR4, URZ, UP0 ;  /* 0x000000ff04047287 */ /* 0x000fc80008000000 */
[----:B------:R-:W-:Y:S01]  /*2a40*/  ULEA UR5, UR4, UR8, 0x3 ;  /* 0x0000000804057291 */ /* 0x000fe2000f8e18ff */
[----:B------:R-:W-:-:S04]  /*2a50*/  LOP3.LUT R2, R12, UR6, RZ, 0x3c, !PT ;  /* 0x000000060c027c12 */ /* 0x000fc8000f8e3cff */
[----:B-1----:R-:W-:-:S04]  /*2a60*/  SHF.L.U32 R3, R2, 0x1f, RZ ;  /* 0x0000001f02037819 */ /* 0x002fc800000006ff */
[----:B------:R-:W1:Y:S02]  /*2a70*/  SYNCS.PHASECHK.TRANS64.TRYWAIT P0, [UR5], R3 ;  /* 0x00000003ff0075a7 */ /* 0x000e640008001105 */
[----:B-1----:R-:W-:Y:S05]  /*2a80*/  @!P0 BRA `(.L_x_45) ;  /* 0x0000005c004c8947 */ /* 0x002fea0003800000 */
.L_x_140:
        /* <DEDUP_REMOVED lines=9> */
.L_x_142:
        /* <DEDUP_REMOVED lines=9> */
.L_x_144:
        /* <DEDUP_REMOVED lines=9> */
.L_x_146:
        /* <DEDUP_REMOVED lines=9> */
.L_x_148:
        /* <DEDUP_REMOVED lines=9> */
.L_x_150:
        /* <DEDUP_REMOVED lines=9> */
.L_x_152:
        /* <DEDUP_REMOVED lines=9> */
.L_x_154:
        /* <DEDUP_REMOVED lines=9> */
.L_x_156:
        /* <DEDUP_REMOVED lines=9> */
.L_x_158:
        /* <DEDUP_REMOVED lines=9> */
.L_x_160:
[----:B------:R-:W-:-:S04]  /*3030*/  UIADD3 UR4, UPT, UPT, UR4, 0x1, URZ ;  /* 0x0000000104047890 */ /* 0x000fc8000fffe0ff */
[----:B------:R-:W-:-:S04]  /*3040*/  UISETP.NE.AND UP0, UPT, UR4, 0xd, UPT ;  /* 0x0000000d0400788c */ /* 0x000fc8000bf05270 */
[----:B------:R-:W-:Y:S02]  /*3050*/  USEL UR5, URZ, 0x1, UP0 ;  /* 0x00000001ff057887 */ /* 0x000fe40008000000 */
[----:B------:R-:W-:-:S04]  /*3060*/  USEL UR4, UR4, URZ, UP0 ;  /* 0x000000ff04047287 */ /* 0x000fc80008000000 */
[----:B------:R-:W-:Y:S01]  /*3070*/  ULEA UR4, UR4, UR8, 0x3 ;  /* 0x0000000804047291 */ /* 0x000fe2000f8e18ff */
[----:B-1----:R-:W-:-:S04]  /*3080*/  LOP3.LUT R3, R2, UR5, RZ, 0x3c, !PT ;  /* 0x0000000502037c12 */ /* 0x002fc8000f8e3cff */
[----:B------:R-:W-:Y:S01]  /*3090*/  SHF.L.U32 R3, R3, 0x1f, RZ ;  /* 0x0000001f03037819 */ /* 0x000fe200000006ff */
[----:B------:R-:W-:-:S07]  /*30a0*/  IMAD.U32 R0, RZ, RZ, UR4 ;  /* 0x00000004ff007e24 */ /* 0x000fce000f8e00ff */
.L_x_56:
[----:B-1----:R1:W2:Y:S02]  /*30b0*/  SYNCS.PHASECHK.TRANS64.TRYWAIT P0, [R0+URZ], R3 ;  /* 0x00000003000075a7 */ /* 0x0022a400080011ff */
[----:B--2---:R-:W-:Y:S05]  /*30c0*/  @!P0 NANOSLEEP.SYNCS 0x989680 ;  /* 0x009896800000895d */ /* 0x004fea0003900000 */
[----:B------:R-:W2:Y:S02]  /*30d0*/  @!P0 SYNCS.PHASECHK.TRANS64 P0, [R0+URZ], R3 ;  /* 0x00000003000085a7 */ /* 0x000ea400080010ff */
[----:B--2---:R-:W-:Y:S05]  /*30e0*/  @P0 EXIT ;  /* 0x000000000000094d */ /* 0x004fea0003800000 */
[----:B------:R-:W-:Y:S05]  /*30f0*/  BRA `(.L_x_56) ;  /* 0xfffffffc00ec7947 */ /* 0x000fea000383ffff */
.L_x_23:
[----:B------:R-:W-:-:S04]  /*3100*/  UISETP.NE.AND UP0, UPT, UR46, URZ, UPT ;  /* 0x000000ff2e00728c */ /* 0x000fc8000bf05270 */
[----:B------:R-:W-:-:S09]  /*3110*/  UISETP.NE.OR UP0, UPT, UR18, 0x1, UP0 ;  /* 0x000000011200788c */ /* 0x000fd20008705670 */
[----:B------:R-:W-:Y:S05]  /*3120*/  BRA.U UP0, `(.L_x_57) ;  /* 0x0000000500487547 */ /* 0x000fea000b800000 */
[----:B------:R-:W-:Y:S01]  /*3130*/  ISETP.GE.U32.AND P2, PT, R0, 0x4, PT ;  /* 0x000000040000780c */ /* 0x000fe20003f46070 */
[----:B------:R-:W-:Y:S01]  /*3140*/  IMAD.MOV.U32 R12, RZ, RZ, 0x1 ;  /* 0x00000001ff0c7424 */ /* 0x000fe200078e00ff */
[----:B------:R-:W-:Y:S02]  /*3150*/  CS2R R10, SRZ ;  /* 0x00000000000a7805 */ /* 0x000fe4000001ff00 */
[----:B------:R-:W-:Y:S01]  /*3160*/  CS2R R8, SRZ ;  /* 0x0000000000087805 */ /* 0x000fe2000001ff00 */
[----:B------:R-:W-:Y:S01]  /*3170*/  UMOV UR6, 0x400 ;  /* 0x0000040000067882 */ /* 0x000fe20000000000 */
[----:B------:R-:W-:Y:S01]  /*3180*/  UMOV UR5, URZ ;  /* 0x000000ff00057c82 */ /* 0x000fe20008000000 */
[----:B------:R-:W-:-:S12]  /*3190*/  ULEA UR6, UR46, UR6, 0x18 ;  /* 0x000000062e067291 */ /* 0x000fd8000f8ec0ff */
.L_x_61:
[----:B------:R-:W-:Y:S02]  /*31a0*/  LEA R2, R8, UR6, 0x3 ;  /* 0x0000000608027c11 */ /* 0x000fe4000f8e18ff */
[----:B------:R-:W-:-:S03]  /*31b0*/  SHF.L.U32 R5, R9, 0x1f, RZ ;  /* 0x0000001f09057819 */ /* 0x000fc600000006ff */
[----:B------:R-:W-:Y:S01]  /*31c0*/  VIADD R4, R2, 0x170 ;  /* 0x0000017002047836 */ /* 0x000fe20000000000 */
[----:B------:R-:W2:Y:S02]  /*31d0*/  SYNCS.PHASECHK.TRANS64.TRYWAIT P0, [R2+URZ+0x160], R5 ;  /* 0x00016005020075a7 */ /* 0x000ea400080011ff */
[----:B--2---:R-:W-:Y:S05]  /*31e0*/  @!P0 BRA `(.L_x_58) ;  /* 0x00000058007c8947 */ /* 0x004fea0003800000 */
.L_x_161:
[----:B------:R-:W-:Y:S01]  /*31f0*/  ULEA UR4, UR5, UR6, 0x3 ;  /* 0x0000000605047291 */ /* 0x000fe2000f8e18ff */
[----:B------:R-:W-:Y:S02]  /*3200*/  PRMT R4, RZ, 0x654, R4 ;  /* 0x00000654ff047816 */ /* 0x000fe40000000004 */
[----:B--2---:R-:W-:Y:S01]  /*3210*/  SHF.L.U32 R5, R12, 0x1f, RZ ;  /* 0x0000001f0c057819 */ /* 0x004fe200000006ff */
[----:B------:R-:W-:Y:S01]  /*3220*/  UIADD3 UR7, UPT, UPT, UR4, 0x100, URZ ;  /* 0x0000010004077890 */ /* 0x000fe2000fffe0ff */
[----:B------:R2:W-:Y:S05]  /*3230*/  SYNCS.ARRIVE.TRANS64.RED.A1T0 RZ, [R4+URZ], RZ ;  /* 0x000000ff04ff79a7 */ /* 0x0005ea00081004ff */
[----:B------:R-:W-:Y:S01]  /*3240*/  IMAD.U32 R7, RZ, RZ, UR7 ;  /* 0x00000007ff077e24 */ /* 0x000fe2000f8e00ff */
[----:B------:R-:W3:Y:S04]  /*3250*/  SYNCS.PHASECHK.TRANS64.TRYWAIT P0, [UR4+0x110], R5 ;  /* 0x00011005ff0075a7 */ /* 0x000ee80008001104 */
[----:B------:R-:W-:Y:S01]  /*3260*/  PRMT R6, R0, 0x654, R7 ;  /* 0x0000065400067816 */ /* 0x000fe20000000007 */
[----:B--2---:R-:W-:Y:S01]  /*3270*/  @!P2 IMAD.MOV.U32 R4, RZ, RZ, 0x10 ;  /* 0x00000010ff04a424 */ /* 0x004fe200078e00ff */
[----:B---3--:R-:W-:Y:S06]  /*3280*/  @!P0 BRA `(.L_x_59) ;  /* 0x0000005800688947 */ /* 0x008fec0003800000 */
.L_x_163:
[----:B------:R-:W-:Y:S01]  /*3290*/  ULEA UR8, UR5, UR6, 0x4 ;  /* 0x0000000605087291 */ /* 0x000fe2000f8e20ff */
[----:B------:R-:W-:Y:S01]  /*32a0*/  SEL R3, R6, R3, !P2 ;  /* 0x0000000306037207 */ /* 0x000fe20005000000 */
[----:B------:R-:W-:Y:S01]  /*32b0*/  UIADD3 UR9, UPT, UPT, UR4, 0x100, URZ ;  /* 0x0000010004097890 */ /* 0x000fe2000fffe0ff */
[----:B--2---:R-:W-:Y:S01]  /*32c0*/  LEA R2, R11, UR6, 0x3 ;  /* 0x000000060b027c11 */ /* 0x004fe2000f8e18ff */
[----:B------:R-:W-:Y:S01]  /*32d0*/  UIADD3 UR8, UPT, UPT, UR8, 0x190, URZ ;  /* 0x0000019008087890 */ /* 0x000fe2000fffe0ff */
[----:B------:R-:W-:Y:S01]  /*32e0*/  SHF.L.U32 R5, R10, 0x1f, RZ ;  /* 0x0000001f0a057819 */ /* 0x000fe200000006ff */
[----:B------:R2:W-:Y:S01]  /*32f0*/  @!P2 SYNCS.ARRIVE.TRANS64.RED RZ, [R3+URZ], R4 ;  /* 0x0000000403ffa9a7 */ /* 0x0005e200080004ff */
[----:B------:R-:W-:Y:S01]  /*3300*/  UIADD3 UR4, UPT, UPT, UR5, 0x1, URZ ;  /* 0x0000000105047890 */ /* 0x000fe2000fffe0ff */
[----:B------:R-:W-:-:S03]  /*3310*/  VIADD R8, R8, 0x1 ;  /* 0x0000000108087836 */ /* 0x000fc60000000000 */
[----:B------:R-:W-:Y:S02]  /*3320*/  UISETP.NE.AND UP0, UPT, UR4, 0x2, UPT ;  /* 0x000000020400788c */ /* 0x000fe4000bf05270 */
[----:B------:R-:W-:Y:S06]  /*3330*/  UGETNEXTWORKID.BROADCAST [UR8], [UR9] ;  /* 0x00000000080073ca */ /* 0x000fec0008000100 */
[----:B------:R-:W-:Y:S01]  /*3340*/  USEL UR7, URZ, 0x1, UP0 ;  /* 0x00000001ff077887 */ /* 0x000fe20008000000 */
[----:B------:R-:W-:Y:S01]  /*3350*/  ISETP.NE.AND P0, PT, R8, 0x2, PT ;  /* 0x000000020800780c */ /* 0x000fe20003f05270 */
[----:B------:R-:W-:Y:S01]  /*3360*/  USEL UR5, UR4, URZ, UP0 ;  /* 0x000000ff04057287 */ /* 0x000fe20008000000 */
[----:B------:R-:W3:Y:S03]  /*3370*/  SYNCS.PHASECHK.TRANS64.TRYWAIT P1, [R2+URZ+0x100], R5 ;  /* 0x00010005020075a7 */ /* 0x000ee600080211ff */
[----:B------:R-:W-:Y:S01]  /*3380*/  LOP3.LUT R12, R12, UR7, RZ, 0x3c, !PT ;  /* 0x000000070c0c7c12 */ /* 0x000fe2000f8e3cff */
[----:B--23--:R-:W-:Y:S07]  /*3390*/  @!P1 BRA `(.L_x_60) ;  /* 0x00000058003c9947 */ /* 0x00cfee0003800000 */
.L_x_164:
[C---:B------:R-:W-:Y:S01]  /*33a0*/  LEA R4, R11.reuse, UR6, 0x4 ;  /* 0x000000060b047c11 */ /* 0x040fe2000f8e20ff */
[----:B--2---:R-:W-:Y:S01]  /*33b0*/  VIADD R2, R2, 0x110 ;  /* 0x0000011002027836 */ /* 0x004fe20000000000 */
[----:B------:R-:W-:Y:S01]  /*33c0*/  SEL R8, R8, RZ, P0 ;  /* 0x000000ff08087207 */ /* 0x000fe20000000000 */
[----:B------:R-:W-:-:S03]  /*33d0*/  VIADD R11, R11, 0x1 ;  /* 0x000000010b0b7836 */ /* 0x000fc60000000000 */
[----:B------:R-:W2:Y:S01]  /*33e0*/  LDS.128 R4, [R4+0x190] ;  /* 0x0001900004047984 */ /* 0x000ea20000000c00 */
[----:B------:R-:W-:Y:S02]  /*33f0*/  PRMT R2, RZ, 0x654, R2 ;  /* 0x00000654ff027816 */ /* 0x000fe40000000002 */
[C---:B------:R-:W-:Y:S01]  /*3400*/  ISETP.NE.AND P1, PT, R11.reuse, 0x2, PT ;  /* 0x000000020b00780c */ /* 0x040fe20003f25270 */
[----:B------:R-:W-:Y:S01]  /*3410*/  @!PT LDS RZ, [RZ] ;  /* 0x00000000fffff984 */ /* 0x000fe20000000800 */
[----:B------:R-:W-:Y:S01]  /*3420*/  @!PT LDS RZ, [RZ] ;  /* 0x00000000fffff984 */ /* 0x000fe20000000800 */
[----:B------:R-:W-:Y:S01]  /*3430*/  @!PT LDS RZ, [RZ] ;  /* 0x00000000fffff984 */ /* 0x000fe20000000800 */
[----:B------:R-:W-:Y:S01]  /*3440*/  @!PT LDS RZ, [RZ] ;  /* 0x00000000fffff984 */ /* 0x000fe20000000800 */
[----:B------:R3:W-:Y:S06]  /*3450*/  MEMBAR.ALL.CTA ;  /* 0x0000000000007992 */ /* 0x0007ec0000008000 */
[----:B---3--:R-:W3:Y:S01]  /*3460*/  FENCE.VIEW.ASYNC.S ;  /* 0x00000000000073c6 */ /* 0x008ee20000000000 */
[----:B------:R-:W-:Y:S01]  /*3470*/  SEL R11, R11, RZ, P1 ;  /* 0x000000ff0b0b7207 */ /* 0x000fe20000800000 */
[----:B---3--:R3:W-:Y:S01]  /*3480*/  SYNCS.ARRIVE.TRANS64.RED.A1T0 RZ, [R2+URZ], RZ ;  /* 0x000000ff02ff79a7 */ /* 0x0087e200081004ff */
[----:B--2---:R-:W-:-:S02]  /*3490*/  LOP3.LUT P3, RZ, R6, 0x1, RZ, 0xc0, !PT ;  /* 0x0000000106ff7812 */ /* 0x004fc4000786c0ff */
[----:B------:R-:W-:-:S04]  /*34a0*/  SEL R5, RZ, 0x1, P1 ;  /* 0x00000001ff057807 */ /* 0x000fc80000800000 */
[----:B------:R-:W-:Y:S02]  /*34b0*/  LOP3.LUT R10, R10, R5, RZ, 0x3c, !PT ;  /* 0x000000050a0a7212 */ /* 0x000fe400078e3cff */
[----:B---3--:R-:W-:-:S04]  /*34c0*/  SEL R2, RZ, 0x1, P0 ;  /* 0x00000001ff027807 */ /* 0x008fc80000000000 */
[----:B------:R-:W-:Y:S01]  /*34d0*/  LOP3.LUT R9, R9, R2, RZ, 0x3c, !PT ;  /* 0x0000000209097212 */ /* 0x000fe200078e3cff */
[----:B------:R-:W-:Y:S06]  /*34e0*/  @P3 BRA `(.L_x_61) ;  /* 0xfffffffc002c3947 */ /* 0x000fec000383ffff */
[----:B------:R-:W-:Y:S01]  /*34f0*/  ULEA UR4, UR5, UR6, 0x3 ;  /* 0x0000000605047291 */ /* 0x000fe2000f8e18ff */
[----:B------:R-:W-:-:S08]  /*3500*/  SHF.L.U32 R3, R12, 0x1f, RZ ;  /* 0x0000001f0c037819 */ /* 0x000fd000000006ff */
[----:B------:R-:W2:Y:S02]  /*3510*/  SYNCS.PHASECHK.TRANS64 P0, [UR4+0x110], R3 ;  /* 0x00011003ff0075a7 */ /* 0x000ea40008001004 */
[----:B--2---:R-:W-:Y:S05]  /*3520*/  @P0 BRA `(.L_x_62) ;  /* 0x0000000000080947 */ /* 0x004fea0003800000 */
[----:B------:R-:W2:Y:S02]  /*3530*/  SYNCS.PHASECHK.TRANS64.TRYWAIT P0, [UR4+0x110], R3 ;  /* 0x00011003ff0075a7 */ /* 0x000ea40008001104 */
[----:B--2---:R-:W-:Y:S05]  /*3540*/  @!P0 BRA `(.L_x_63) ;  /* 0x0000005400e48947 */ /* 0x004fea0003800000 */
.L_x_62:
[----:B------:R-:W-:-:S04]  /*3550*/  UIADD3 UR7, UPT, UPT, UR5, 0x1, URZ ;  /* 0x0000000105077890 */ /* 0x000fc8000fffe0ff */
[----:B------:R-:W-:-:S04]  /*3560*/  UISETP.NE.AND UP0, UPT, UR7, 0x2, UPT ;  /* 0x000000020700788c */ /* 0x000fc8000bf05270 */
[----:B------:R-:W-:Y:S02]  /*3570*/  USEL UR8, URZ, 0x1, UP0 ;  /* 0x00000001ff087887 */ /* 0x000fe40008000000 */
[----:B------:R-:W-:-:S04]  /*3580*/  USEL UR7, UR7, URZ, UP0 ;  /* 0x000000ff07077287 */ /* 0x000fc80008000000 */
[----:B------:R-:W-:Y:S01]  /*3590*/  ULEA UR7, UR7, UR6, 0x3 ;  /* 0x0000000607077291 */ /* 0x000fe2000f8e18ff */
[----:B--2---:R-:W-:-:S04]  /*35a0*/  LOP3.LUT R3, R12, UR8, RZ, 0x3c, !PT ;  /* 0x000000080c037c12 */ /* 0x004fc8000f8e3cff */
[----:B------:R-:W-:-:S04]  /*35b0*/  SHF.L.U32 R0, R3, 0x1f, RZ ;  /* 0x0000001f03007819 */ /* 0x000fc800000006ff */
[----:B------:R-:W2:Y:S02]  /*35c0*/  SYNCS.PHASECHK.TRANS64 P0, [UR7+0x110], R0 ;  /* 0x00011000ff0075a7 */ /* 0x000ea40008001007 */
[----:B-12---:R-:W-:Y:S05]  /*35d0*/  @P0 EXIT ;  /* 0x000000000000094d */ /* 0x006fea0003800000 */
[----:B------:R-:W-:Y:S02]  /*35e0*/  SHF.L.U32 R3, R3, 0x1f, RZ ;  /* 0x0000001f03037819 */ /* 0x000fe400000006ff */
[----:B------:R-:W-:-:S07]  /*35f0*/  MOV R0, UR7 ;  /* 0x0000000700007c02 */ /* 0x000fce0008000f00 */
.L_x_64:
[----:B-1----:R1:W2:Y:S02]  /*3600*/  SYNCS.PHASECHK.TRANS64.TRYWAIT P0, [R0+URZ+0x110], R3 ;  /* 0x00011003000075a7 */ /* 0x0022a400080011ff */
[----:B--2---:R-:W-:Y:S05]  /*3610*/  @!P0 NANOSLEEP.SYNCS 0x989680 ;  /* 0x009896800000895d */ /* 0x004fea0003900000 */
[----:B------:R-:W2:Y:S02]  /*3620*/  @!P0 SYNCS.PHASECHK.TRANS64 P0, [R0+URZ+0x110], R3 ;  /* 0x00011003000085a7 */ /* 0x000ea400080010ff */
[----:B--2---:R-:W-:Y:S05]  /*3630*/  @P0 EXIT ;  /* 0x000000000000094d */ /* 0x004fea0003800000 */
[----:B------:R-:W-:Y:S05]  /*3640*/  BRA `(.L_x_64) ;  /* 0xfffffffc00ec7947 */ /* 0x000fea000383ffff */
.L_x_57:
[----:B------:R-:W-:Y:S05]  /*3650*/  BRA.U UP5, `(.L_x_65) ;  /* 0x0000001105d87547 */ /* 0x000fea000b800000 */
[----:B------:R-:W-:Y:S01]  /*3660*/  UMOV UR4, 0x40 ;  /* 0x0000004000047882 */ /* 0x000fe20000000000 */
[----:B------:R-:W-:Y:S01]  /*3670*/  NOP ;  /* 0x0000000000007918 */ /* 0x000fe20000000000 */
[----:B------:R-:W-:Y:S01]  /*3680*/  ULEA UR5, UR46, UR4, 0x18 ;  /* 0x000000042e057291 */ /* 0x000fe2000f8ec0ff */
[----:B------:R-:W-:Y:S02]  /*3690*/  UMOV UR6, 0x400 ;  /* 0x0000040000067882 */ /* 0x000fe40000000000 */
[----:B------:R-:W-:-:S06]  /*36a0*/  ULEA UR6, UR46, UR6, 0x18 ;  /* 0x000000062e067291 */ /* 0x000fcc000f8ec0ff */
[----:B------:R-:W2:Y:S02]  /*36b0*/  LDS.U8 R0, [UR5+0x1c] ;  /* 0x00001c05ff007984 */ /* 0x000ea40008000000 */
[----:B--2---:R-:W-:-:S13]  /*36c0*/  ISETP.NE.AND P0, PT, R0, RZ, PT ;  /* 0x000000ff0000720c */ /* 0x004fda0003f05270 */
[----:B------:R-:W-:Y:S05]  /*36d0*/  @P0 BRA `(.L_x_66) ;  /* 0x0000000400080947 */ /* 0x000fea0003800000 */
[----:B------:R-:W-:Y:S02]  /*36e0*/  UISETP.NE.U32.AND UP1, UPT, UR45, 0x1, UPT ;  /* 0x000000012d00788c */ /* 0x000fe4000bf25070 */
[----:B------:R-:W-:-:S07]  /*36f0*/  UIADD3 UR7, UPT, UPT, UR5, 0x8, URZ ;  /* 0x0000000805077890 */ /* 0x000fce000fffe0ff */
[----:B------:R-:W-:Y:S05]  /*3700*/  BRA.U !UP1, `(.L_x_67) ;  /* 0x00000001099c7547 */ /* 0x000fea000b800000 */
[----:B------:R-:W-:Y:S01]  /*3710*/  ELECT P0, URZ, PT ;  /* 0x0000000000ff782f */ /* 0x000fe20003800000 */
[----:B------:R-:W-:-:S12]  /*3720*/  BSSY B0, `(.L_x_67) ;  /* 0x0000025000007945 */ /* 0x000fd80003800000 */
[----:B------:R-:W-:Y:S05]  /*3730*/  @!P0 BRA `(.L_x_68) ;  /* 0x00000000008c8947 */ /* 0x000fea0003800000 */
[----:B------:R-:W-:-:S05]  /*3740*/  UMOV UR4, 0x10 ;  /* 0x0000001000047882 */ /* 0x000fca0000000000 */
[----:B------:R-:W-:Y:S04]  /*3750*/  DEPBAR.LE SB2, 0x36 ;  /* 0x0000ad800000791a */ /* 0x000fe80000000000 */
[----:B------:R-:W2:Y:S02]  /*3760*/  UTCATOMSWS.2CTA.FIND_AND_SET.ALIGN UP0, UR4, UR4 ;  /* 0x00000004000475e3 */ /* 0x000ea40008200800 */
[----:B--2---:R-:W-:Y:S01]  /*3770*/  MOV R11, UR4 ;  /* 0x00000004000b7c02 */ /* 0x004fe20008000f00 */
[----:B------:R-:W-:Y:S06]  /*3780*/  BRA.U UP0, `(.L_x_69) ;  /* 0x0000000100187547 */ /* 0x000fec000b800000 */
.L_x_70:
[----:B------:R-:W-:Y:S05]  /*3790*/  NANOSLEEP 0x64 ;  /* 0x000000640000795d */ /* 0x000fea0003800000 */
[----:B------:R-:W-:-:S05]  /*37a0*/  UMOV UR4, 0x10 ;  /* 0x0000001000047882 */ /* 0x000fca0000000000 */
[----:B------:R-:W-:Y:S04]  /*37b0*/  DEPBAR.LE SB2, 0x36 ;  /* 0x0000ad800000791a */ /* 0x000fe80000000000 */
[----:B------:R-:W2:Y:S02]  /*37c0*/  UTCATOMSWS.2CTA.FIND_AND_SET.ALIGN UP0, UR4, UR4 ;  /* 0x00000004000475e3 */ /* 0x000ea40008200800 */
[----:B--2---:R-:W-:Y:S01]  /*37d0*/  MOV R11, UR4 ;  /* 0x00000004000b7c02 */ /* 0x004fe20008000f00 */
[----:B------:R-:W-:Y:S05]  /*37e0*/  BRA.U !UP0, `(.L_x_70) ;  /* 0xfffffffd08e87547 */ /* 0x000fea000b83ffff */
.L_x_69:
[----:B------:R-:W2:Y:S01]  /*37f0*/  LDS R7, [UR5+0x10] ;  /* 0x00001005ff077984 */ /* 0x000ea20008000800 */
[----:B------:R-:W-:Y:S01]  /*3800*/  IMAD.U32 R5, RZ, RZ, UR6 ;  /* 0x00000006ff057e24 */ /* 0x000fe2000f8e00ff */
[----:B------:R-:W-:-:S03]  /*3810*/  MOV R4, UR48 ;  /* 0x0000003000047c02 */ /* 0x000fc60008000f00 */
[----:B------:R-:W-:Y:S01]  /*3820*/  VIADD R5, R5, 0x1b0 ;  /* 0x000001b005057836 */ /* 0x000fe20000000000 */
[----:B--2---:R-:W-:-:S04]  /*3830*/  SHF.L.U32 R7, R7, 0x1f, RZ ;  /* 0x0000001f07077819 */ /* 0x004fc800000006ff */
[----:B------:R-:W2:Y:S02]  /*3840*/  SYNCS.PHASECHK.TRANS64.TRYWAIT P0, [UR5+0x8], R7 ;  /* 0x00000807ff0075a7 */ /* 0x000ea40008001105 */
[----:B--2---:R-:W-:Y:S05]  /*3850*/  @P0 BRA `(.L_x_71) ;  /* 0x0000000000080947 */ /* 0x004fea0003800000 */
[----:B------:R-:W2:Y:S02]  /*3860*/  SYNCS.PHASECHK.TRANS64.TRYWAIT P0, [UR5+0x8], R7 ;  /* 0x00000807ff0075a7 */ /* 0x000ea40008001105 */
[----:B--2---:R-:W-:Y:S05]  /*3870*/  @!P0 BRA `(.L_x_72) ;  /* 0x0000005400308947 */ /* 0x004fea0003800000 */
.L_x_71:
[----:B--2---:R-:W-:Y:S01]  /*3880*/  HFMA2 R0, -RZ, RZ, 0, 5.9604644775390625e-08 ;  /* 0x00000001ff007431 */ /* 0x004fe200000001ff */
[----:B------:R-:W-:Y:S01]  /*3890*/  UPRMT UR4, UR48, 0x654, UR7 ;  /* 0x0000065430047896 */ /* 0x000fe20008000007 */
[----:B------:R-:W-:Y:S01]  /*38a0*/  IMAD.MOV.U32 R8, RZ, RZ, 0xffff ;  /* 0x0000ffffff087424 */ /* 0x000fe200078e00ff */
[----:B------:R-:W-:Y:S01]  /*38b0*/  PRMT R4, R4, 0x654, R5 ;  /* 0x0000065404047816 */ /* 0x000fe20000000005 */
[----:B------:R-:W-:Y:S02]  /*38c0*/  IMAD.MOV.U32 R6, RZ, RZ, 0x4 ;  /* 0x00000004ff067424 */ /* 0x000fe400078e00ff */
[----:B------:R-:W-:Y:S01]  /*38d0*/  IMAD.SHL.U32 R9, R11, 0x20, RZ ;  /* 0x000000200b097824 */ /* 0x000fe200078e00ff */
[----:B------:R-:W-:Y:S02]  /*38e0*/  MOV R5, UR4 ;  /* 0x0000000400057c02 */ /* 0x000fe40008000f00 */
[-C--:B------:R-:W-:Y:S01]  /*38f0*/  SHF.L.U32 R8, R8, R11.reuse, RZ ;  /* 0x0000000b08087219 */ /* 0x080fe200000006ff */
[----:B------:R2:W-:Y:S01]  /*3900*/  SYNCS.ARRIVE.TRANS64.RED RZ, [UR4], R6 ;  /* 0x00000006ffff79a7 */ /* 0x0005e20008000404 */
[----:B------:R-:W-:Y:S01]  /*3910*/  SHF.L.U32 R7, R0, R11, RZ ;  /* 0x0000000b00077219 */ /* 0x000fe200000006ff */
[----:B------:R2:W-:Y:S04]  /*3920*/  STS [UR6+0x1b0], R9 ;  /* 0x0001b009ff007988 */ /* 0x0005e80008000806 */
[----:B------:R2:W-:Y:S04]  /*3930*/  STAS [R4.64], R11 ;  /* 0x0000000b04007dbd */ /* 0x0005e8000c0008ff */
[----:B------:R2:W-:Y:S04]  /*3940*/  ATOMS.OR RZ, [UR5+0x14], R8 ;  /* 0x00001408ffff798c */ /* 0x0005e8000b000005 */
[----:B------:R2:W-:Y:S04]  /*3950*/  ATOMS.OR RZ, [UR5+0x18], R7 ;  /* 0x00001807ffff798c */ /* 0x0005e8000b000005 */
[----:B------:R2:W-:Y:S02]  /*3960*/  ATOMS.XOR RZ, [UR5+0x10], R0 ;  /* 0x00001000ffff798c */ /* 0x0005e4000b800005 */
.L_x_68:
[----:B-1----:R-:W-:Y:S05]  /*3970*/  BSYNC B0 ;  /* 0x0000000000007941 */ /* 0x002fea0003800000 */
.L_x_67:
[----:B------:R-:W-:Y:S05]  /*3980*/  BRA.U UP1, `(.L_x_73) ;  /* 0x00000001016c7547 */ /* 0x000fea000b800000 */
[----:B------:R-:W-:-:S03]  /*3990*/  UMOV UR4, 0xffffffff ;  /* 0xffffffff00047882 */ /* 0x000fc60000000000 */
[----:B------:R-:W-:Y:S05]  /*39a0*/  BRA.DIV UR4, `(.L_x_74) ;  /* 0x0000005204fc7947 */ /* 0x000fea000b800000 */
[----:B------:R-:W-:-:S13]  /*39b0*/  ELECT P6, URZ, PT ;  /* 0x0000000000ff782f */ /* 0x000fda00038c0000 */
.L_x_168:
[----:B------:R-:W-:Y:S05]  /*39c0*/  @!P6 BRA `(.L_x_73) ;  /* 0x00000000005ce947 */ /* 0x000fea0003800000 */
[----:B--2---:R-:W2:Y:S02]  /*39d0*/  LDS R5, [UR5+0x10] ;  /* 0x00001005ff057984 */ /* 0x004ea40008000800 */
[----:B--2---:R-:W-:-:S04]  /*39e0*/  SHF.L.U32 R5, R5, 0x1f, RZ ;  /* 0x0000001f05057819 */ /* 0x004fc800000006ff */
[----:B------:R-:W2:Y:S02]  /*39f0*/  SYNCS.PHASECHK.TRANS64.TRYWAIT P0, [UR5+0x8], R5 ;  /* 0x00000805ff0075a7 */ /* 0x000ea40008001105 */
[----:B--2---:R-:W-:Y:S05]  /*3a00*/  @P0 BRA `(.L_x_75) ;  /* 0x0000000000080947 */ /* 0x004fea0003800000 */
[----:B------:R-:W2:Y:S02]  /*3a10*/  SYNCS.PHASECHK.TRANS64.TRYWAIT P0, [UR5+0x8], R5 ;  /* 0x00000805ff0075a7 */ /* 0x000ea40008001105 */
[----:B--2---:R-:W-:Y:S05]  /*3a20*/  @!P0 BRA `(.L_x_76) ;  /* 0x0000005000fc8947 */ /* 0x004fea0003800000 */
.L_x_75:
[----:B------:R-:W3:Y:S01]  /*3a30*/  LDS R7, [UR6+0x1b0] ;  /* 0x0001b006ff077984 */ /* 0x000ee20008000800 */
[----:B--2---:R-:W-:Y:S02]  /*3a40*/  HFMA2 R0, -RZ, RZ, 0, 5.9604644775390625e-08 ;  /* 0x00000001ff007431 */ /* 0x004fe400000001ff */
[----:B------:R-:W-:Y:S01]  /*3a50*/  IMAD.MOV.U32 R4, RZ, RZ, 0xffff ;  /* 0x0000ffffff047424 */ /* 0x000fe200078e00ff */
[----:B------:R-:W-:Y:S01]  /*3a60*/  UPRMT UR4, UR48, 0x654, UR7 ;  /* 0x0000065430047896 */ /* 0x000fe20008000007 */
[----:B---3--:R-:W-:-:S03]  /*3a70*/  IMAD.SHL.U32 R5, R7, 0x20, RZ ;  /* 0x0000002007057824 */ /* 0x008fc600078e00ff */
[-C--:B------:R-:W-:Y:S02]  /*3a80*/  SHF.L.U32 R4, R4, R7.reuse, RZ ;  /* 0x0000000704047219 */ /* 0x080fe400000006ff */
[----:B------:R-:W-:Y:S01]  /*3a90*/  SHF.L.U32 R7, R0, R7, RZ ;  /* 0x0000000700077219 */ /* 0x000fe200000006ff */
[----:B------:R3:W-:Y:S04]  /*3aa0*/  STS [UR6+0x1b0], R5 ;  /* 0x0001b005ff007988 */ /* 0x0007e80008000806 */
[----:B------:R3:W-:Y:S04]  /*3ab0*/  ATOMS.OR RZ, [UR5+0x14], R4 ;  /* 0x00001404ffff798c */ /* 0x0007e8000b000005 */
[----:B------:R3:W-:Y:S01]  /*3ac0*/  ATOMS.OR RZ, [UR5+0x18], R7 ;  /* 0x00001807ffff798c */ /* 0x0007e2000b000005 */
[----:B------:R-:W-:Y:S03]  /*3ad0*/  SYNCS.ARRIVE.TRANS64.RED.A1T0 RZ, [UR4], RZ ;  /* 0x000000ffffff79a7 */ /* 0x000fe60008100404 */
[----:B------:R3:W-:Y:S01]  /*3ae0*/  ATOMS.XOR RZ, [UR5+0x10], R0 ;  /* 0x00001000ffff798c */ /* 0x0007e2000b800005 */
[----:B------:R-:W-:Y:S05]  /*3af0*/  BRA `(.L_x_73) ;  /* 0x0000000000107947 */ /* 0x000fea0003800000 */
.L_x_66:
[----:B------:R-:W-:Y:S02]  /*3b00*/  MOV R0, 0xffffffff ;  /* 0xffffffff00007802 */ /* 0x000fe40000000f00 */
[----:B------:R-:W-:-:S03]  /*3b10*/  MOV R4, 0x3b40 ;  /* 0x00003b4000047802 */ /* 0x000fc60000000f00 */
[----:B------:R2:W-:Y:S04]  /*3b20*/  STS [UR6+0x1b0], R0 ;  /* 0x0001b000ff007988 */ /* 0x0005e80008000806 */
[----:B-12--5:R-:W-:Y:S05]  /*3b30*/  CALL.REL.NOINC `($__internal_1_$__cuda_sm10x_tcgen05_guardrail_trap_phase_invalid_during_alloc) ;  /* 0x0000005800447944 */ /* 0x026fea0003c00000 */
.L_x_73:
[----:B------:R-:W-:Y:S05]  /*3b40*/  WARPSYNC.ALL ;  /* 0x0000000000007948 */ /* 0x000fea0003800000 */
[----:B------:R-:W4:Y:S01]  /*3b50*/  S2UR UR4, SR_CgaCtaId ;  /* 0x00000000000479c3 */ /* 0x000f220000008800 */
[----:B------:R-:W-:Y:S01]  /*3b60*/  UMOV UR26, 0x400 ;  /* 0x00000400001a7882 */ /* 0x000fe20000000000 */
[----:B------:R-:W-:-:S06]  /*3b70*/  NOP ;  /* 0x0000000000007918 */ /* 0x000fcc0000000000 */
[----:B------:R-:W-:Y:S06]  /*3b80*/  BAR.ARV 0x6, 0xa0 ;  /* 0x0182800000007b1d */ /* 0x000fec0000002000 */
[----:B------:R-:W1:Y:S01]  /*3b90*/  LDCU UR6, c[0x0][0x38c] ;  /* 0x00007180ff0677ac */ /* 0x000e620008000800 */
[----:B------:R-:W-:Y:S01]  /*3ba0*/  LOP3.LUT R3, R3, 0xffff, RZ, 0xc0, !PT ;  /* 0x0000ffff03037812 */ /* 0x000fe200078ec0ff */
[----:B--2---:R-:W-:Y:S01]  /*3bb0*/  IMAD.MOV.U32 R9, RZ, RZ, 0x1 ;  /* 0x00000001ff097424 */ /* 0x004fe200078e00ff */
[----:B------:R-:W-:Y:S01]  /*3bc0*/  LOP3.LUT R2, R2, 0xffff, RZ, 0xc0, !PT ;  /* 0x0000ffff02027812 */ /* 0x000fe200078ec0ff */
[----:B------:R-:W-:Y:S01]  /*3bd0*/  IMAD.MOV.U32 R8, RZ, RZ, RZ ;  /* 0x000000ffff087224 */ /* 0x000fe200078e00ff */
[----:B------:R-:W-:Y:S01]  /*3be0*/  R2UR UR28, R3 ;  /* 0x00000000031c72ca */ /* 0x000fe200000e0000 */
[----:B------:R-:W-:Y:S01]  /*3bf0*/  UMOV UR32, URZ ;  /* 0x000000ff00207c82 */ /* 0x000fe20008000000 */
[----:B------:R-:W-:-:S02]  /*3c00*/  R2UR UR42, R2 ;  /* 0x00000000022a72ca */ /* 0x000fc400000e0000 */
[----:B------:R-:W-:Y:S01]  /*3c10*/  CS2R R2, SRZ ;  /* 0x0000000000027805 */ /* 0x000fe2000001ff00 */
[----:B------:R-:W-:Y:S01]  /*3c20*/  UMOV UR23, URZ ;  /* 0x000000ff00177c82 */ /* 0x000fe20008000000 */
[----:B----4-:R-:W-:Y:S01]  /*3c30*/  ULEA UR26, UR4, UR26, 0x18 ;  /* 0x0000001a041a7291 */ /* 0x010fe2000f8ec0ff */
[----:B------:R-:W-:Y:S01]  /*3c40*/  UMOV UR22, URZ ;  /* 0x000000ff00167c82 */ /* 0x000fe20008000000 */
[----:B------:R-:W-:Y:S02]  /*3c50*/  UISETP.NE.AND UP3, UPT, UR45, URZ, UPT ;  /* 0x000000ff2d00728c */ /* 0x000fe4000bf65270 */
[----:B------:R-:W-:Y:S02]  /*3c60*/  UIADD3 UR5, UPT, UPT, UR26, 0x4300, URZ ;  /* 0x000043001a057890 */ /* 0x000fe4000fffe0ff */
[----:B------:R-:W-:-:S03]  /*3c70*/  UIADD3 UR4, UPT, UPT, UR26, 0x1e300, URZ ;  /* 0x0001e3001a047890 */ /* 0x000fc6000fffe0ff */
[----:B---3--:R-:W2:Y:S01]  /*3c80*/  LDS R0, [UR26+0x1b0] ;  /* 0x0001b01aff007984 */ /* 0x008ea20008000800 */
[----:B-1----:R-:W-:Y:S02]  /*3c90*/  UIADD3 UR6, UPT, UPT, UR6, 0x7f, URZ ;  /* 0x0000007f06067890 */ /* 0x002fe4000fffe0ff */
[----:B------:R-:W-:Y:S02]  /*3ca0*/  USHF.R.U32.HI UR5, URZ, 0x4, UR5 ;  /* 0x00000004ff057899 */ /* 0x000fe40008011605 */
[----:B------:R-:W-:Y:S02]  /*3cb0*/  USHF.R.S32.HI UR33, URZ, 0x1f, UR6 ;  /* 0x0000001fff217899 */ /* 0x000fe40008011406 */
[----:B------:R-:W-:Y:S02]  /*3cc0*/  USHF.R.U32.HI UR4, URZ, 0x4, UR4 ;  /* 0x00000004ff047899 */ /* 0x000fe40008011604 */
[----:B------:R-:W-:Y:S02]  /*3cd0*/  ULEA.HI UR33, UR33, UR6, URZ, 0x7 ;  /* 0x0000000621217291 */ /* 0x000fe4000f8f38ff */
[----:B------:R-:W-:-:S02]  /*3ce0*/  ULOP3.LUT UR5, UR5, 0x3fff, URZ, 0xc0, !UPT ;  /* 0x00003fff05057892 */ /* 0x000fc4000f8ec0ff */
[----:B------:R-:W-:Y:S02]  /*3cf0*/  USHF.R.S32.HI UR33, URZ, 0x7, UR33 ;  /* 0x00000007ff217899 */ /* 0x000fe40008011421 */
[----:B------:R-:W-:Y:S02]  /*3d00*/  ULOP3.LUT UR30, UR4, 0x3fff, URZ, 0xc0, !UPT ;  /* 0x00003fff041e7892 */ /* 0x000fe4000f8ec0ff */
[----:B------:R-:W-:Y:S01]  /*3d10*/  UISETP.LT.AND UP0, UPT, UR33, 0x1, UPT ;  /* 0x000000012100788c */ /* 0x000fe2000bf01270 */
[----:B------:R-:W-:Y:S01]  /*3d20*/  UMOV UR40, 0x0 ;  /* 0x0000000000287882 */ /* 0x000fe20000000000 */
[----:B------:R-:W-:Y:S01]  /*3d30*/  UMOV UR41, 0x8200010 ;  /* 0x0820001000297882 */ /* 0x000fe20000000000 */
[----:B------:R-:W-:Y:S02]  /*3d40*/  ULOP3.LUT UR29, UR5, 0x10000, URZ, 0xfc, !UPT ;  /* 0x00010000051d7892 */ /* 0x000fe4000f8efcff */
[----:B------:R-:W-:Y:S02]  /*3d50*/  ULOP3.LUT UR30, UR30, 0x10000, URZ, 0xfc, !UPT ;  /* 0x000100001e1e7892 */ /* 0x000fe4000f8efcff */
[----:B------:R-:W-:Y:S01]  /*3d60*/  USEL UR43, UR33, 0x1, !UP0 ;  /* 0x00000001212b7887 */ /* 0x000fe2000c000000 */
[----:B------:R-:W-:Y:S01]  /*3d70*/  UMOV UR38, 0x0 ;  /* 0x0000000000267882 */ /* 0x000fe20000000000 */
[----:B------:R-:W-:Y:S01]  /*3d80*/  UMOV UR39, 0x8200010 ;  /* 0x0820001000277882 */ /* 0x000fe20000000000 */
[----:B------:R-:W-:Y:S01]  /*3d90*/  UMOV UR36, 0x0 ;  /* 0x0000000000247882 */ /* 0x000fe20000000000 */
[----:B------:R-:W-:Y:S01]  /*3da0*/  UMOV UR37, 0x8200010 ;  /* 0x0820001000257882 */ /* 0x000fe20000000000 */
[----:B------:R-:W-:Y:S01]  /*3db0*/  UMOV UR34, 0x0 ;  /* 0x0000000000227882 */ /* 0x000fe20000000000 */
[----:B------:R-:W-:Y:S01]  /*3dc0*/  UMOV UR35, 0x8200010 ;  /* 0x0820001000237882 */ /* 0x000fe20000000000 */
[----:B--2---:R-:W-:-:S15]  /*3dd0*/  R2UR UR44, R0 ;  /* 0x00000000002c72ca */ /* 0x004fde00000e0000 */
.L_x_84:
[C---:B------:R-:W-:Y:S02]  /*3de0*/  LEA R0, R8.reuse, UR26, 0x3 ;  /* 0x0000001a08007c11 */ /* 0x040fe4000f8e18ff */
[----:B------:R-:W-:Y:S02]  /*3df0*/  SHF.L.U32 R5, R3, 0x1f, RZ ;  /* 0x0000001f03057819 */ /* 0x000fe400000006ff */
[----:B------:R-:W-:Y:S02]  /*3e00*/  LEA R4, R8, UR26, 0x4 ;  /* 0x0000001a08047c11 */ /* 0x000fe4000f8e20ff */
[----:B------:R-:W1:Y:S02]  /*3e10*/  SYNCS.PHASECHK.TRANS64.TRYWAIT P0, [R0+URZ+0x100], R5 ;  /* 0x00010005000075a7 */ /* 0x000e6400080011ff */
[----:B-1-3--:R-:W-:Y:S05]  /*3e20*/  @!P0 BRA `(.L_x_77) ;  /* 0x0000005000148947 */ /* 0x00afea0003800000 */
.L_x_169:
[----:B-1----:R-:W1:Y:S01]  /*3e30*/  LDS.128 R4, [R4+0x190] ;  /* 0x0001900004047984 */ /* 0x002e620000000c00 */
[----:B------:R-:W-:Y:S02]  /*3e40*/  VIADD R0, R0, 0x110 ;  /* 0x0000011000007836 */ /* 0x000fe40000000000 */
[----:B------:R-:W-:Y:S01]  /*3e50*/  VIADD R8, R8, 0x1 ;  /* 0x0000000108087836 */ /* 0x000fe20000000000 */
[----:B------:R-:W-:Y:S01]  /*3e60*/  @!PT LDS RZ, [RZ] ;  /* 0x00000000fffff984 */ /* 0x000fe20000000800 */
[----:B------:R-:W-:Y:S01]  /*3e70*/  @!PT LDS RZ, [RZ] ;  /* 0x00000000fffff984 */ /* 0x000fe20000000800 */
[----:B------:R-:W-:Y:S01]  /*3e80*/  @!PT LDS RZ, [RZ] ;  /* 0x00000000fffff984 */ /* 0x000fe20000000800 */
[----:B------:R-:W-:Y:S01]  /*3e90*/  @!PT LDS RZ, [RZ] ;  /* 0x00000000fffff984 */ /* 0x000fe20000000800 */
[----:B------:R2:W-:Y:S06]  /*3ea0*/  MEMBAR.ALL.CTA ;  /* 0x0000000000007992 */ /* 0x0005ec0000008000 */
[----:B--2---:R-:W2:Y:S01]  /*3eb0*/  FENCE.VIEW.ASYNC.S ;  /* 0x00000000000073c6 */ /* 0x004ea20000000000 */
[----:B------:R-:W-:-:S04]  /*3ec0*/  PRMT R0, RZ, 0x654, R0 ;  /* 0x00000654ff007816 */ /* 0x000fc80000000000 */
[----:B--2---:R2:W-:Y:S01]  /*3ed0*/  SYNCS.ARRIVE.TRANS64.RED.A1T0 RZ, [R0+URZ], RZ ;  /* 0x000000ff00ff79a7 */ /* 0x0045e200081004ff */
[----:B-1----:R-:W-:Y:S01]  /*3ee0*/  LOP3.LUT P1, RZ, R6, 0x1, RZ, 0xc0, !PT ;  /* 0x0000000106ff7812 */ /* 0x002fe2000782c0ff */
[----:B--2---:R-:W-:-:S12]  /*3ef0*/  BRA.U UP3, `(.L_x_78) ;  /* 0x0000000503087547 */ /* 0x004fd8000b800000 */
[----:B------:R-:W1:Y:S01]  /*3f00*/  LDCU UR4, c[0x0][0x38c] ;  /* 0x00007180ff0477ac */ /* 0x000e620008000800 */
[----:B------:R-:W-:Y:S02]  /*3f10*/  PLOP3.LUT P2, PT, PT, PT, PT, 0x80, 0x8 ;  /* 0x000000000008781c */ /* 0x000fe40003f4f070 */
[----:B------:R-:W-:Y:S01]  /*3f20*/  SHF.L.U32 R5, R9, 0x1f, RZ ;  /* 0x0000001f09057819 */ /* 0x000fe200000006ff */
[----:B------:R-:W-:Y:S02]  /*3f30*/  ULEA UR31, UR32, UR26, 0x3 ;  /* 0x0000001a201f7291 */ /* 0x000fe4000f8e18ff */
[----:B------:R-:W-:Y:S02]  /*3f40*/  ULEA UR11, UR32, UR44, 0x6 ;  /* 0x0000002c200b7291 */ /* 0x000fe4000f8e30ff */
[----:B-1----:R-:W-:-:S06]  /*3f50*/  UISETP.GE.AND UP0, UPT, UR4, 0x1, UPT ;  /* 0x000000010400788c */ /* 0x002fcc000bf06270 */
[----:B------:R-:W-:-:S05]  /*3f60*/  PLOP3.LUT P0, PT, PT, PT, UP0, 0x80, 0x8 ;  /* 0x000000000008781c */ /* 0x000fca0003f0f008 */
[----:B------:R-:W-:-:S08]  /*3f70*/  @UP0 ULEA UR4, UR23, UR26, 0x3 ;  /* 0x0000001a17040291 */ /* 0x000fd0000f8e18ff */
[----:B------:R-:W-:-:S04]  /*3f80*/  @P0 SHF.L.U32 R0, R2, 0x1f, RZ ;  /* 0x0000001f02000819 */ /* 0x000fc800000006ff */
[----:B------:R1:W2:Y:S01]  /*3f90*/  @P0 SYNCS.PHASECHK.TRANS64.TRYWAIT P2, [UR4], R0 ;  /* 0x00000000ff0005a7 */ /* 0x0002a20008041104 */
[----:B------:R-:W3:Y:S02]  /*3fa0*/  SYNCS.PHASECHK.TRANS64.TRYWAIT P0, [UR31+0x140], R5 ;  /* 0x00014005ff0075a7 */ /* 0x000ee4000800111f */
[----:B-123--:R-:W-:Y:S05]  /*3fb0*/  @!P0 BRA `(.L_x_79) ;  /* 0x0000004c00c48947 */ /* 0x00efea0003800000 */
.L_x_171:
[----:B------:R-:W-:Y:S01]  /*3fc0*/  UMOV UR27, UR22 ;  /* 0x00000016001b7c82 */ /* 0x000fe20008000000 */
[----:B------:R-:W-:Y:S05]  /*3fd0*/  BRA.U !UP0, `(.L_x_80) ;  /* 0x0000000108c07547 */ /* 0x000fea000b800000 */
[----:B------:R-:W-:Y:S02]  /*3fe0*/  UIADD3 UR27, UPT, UPT, UR43, UR22, URZ ;  /* 0x000000162b1b7290 */ /* 0x000fe4000fffe0ff */
[----:B------:R-:W-:Y:S01]  /*3ff0*/  UPLOP3.LUT UP2, UPT, UPT, UPT, UPT, 0x40, 0x4 ;  /* 0x000000000004789c */ /* 0x000fe20003f4e870 */
[----:B------:R-:W-:Y:S01]  /*4000*/  UMOV UR24, UR33 ;  /* 0x0000002100187c82 */ /* 0x000fe20008000000 */
[----:B------:R-:W-:-:S09]  /*4010*/  UMOV UR10, UR23 ;  /* 0x00000017000a7c82 */ /* 0x000fd20008000000 */
.L_x_83:
[----:B--2---:R-:W-:Y:S01]  /*4020*/  ULEA UR5, UR10, UR26, 0x3 ;  /* 0x0000001a0a057291 */ /* 0x004fe2000f8e18ff */
[----:B---3--:R-:W-:Y:S11]  /*4030*/  @P2 BRA `(.L_x_81) ;  /* 0x00000000000c2947 */ /* 0x008ff60003800000 */
[----:B-1----:R-:W-:Y:S04]  /*4040*/  SHF.L.U32 R5, R2, 0x1f, RZ ;  /* 0x0000001f02057819 */ /* 0x002fe800000006ff */
[----:B------:R-:W1:Y:S02]  /*4050*/  SYNCS.PHASECHK.TRANS64.TRYWAIT P0, [UR5], R5 ;  /* 0x00000005ff0075a7 */ /* 0x000e640008001105 */
[----:B-1----:R-:W-:Y:S05]  /*4060*/  @!P0 BRA `(.L_x_82) ;  /* 0x0000004c00b08947 */ /* 0x002fea0003800000 */
.L_x_81:
[----:B------:R-:W-:Y:S01]  /*4070*/  UISETP.NE.AND UP0, UPT, UR24, 0x1, UPT ;  /* 0x000000011800788c */ /* 0x000fe2000bf05270 */
[----:B------:R-:W-:Y:S01]  /*4080*/  PLOP3.LUT P2, PT, PT, PT, PT, 0x80, 0x8 ;  /* 0x000000000008781c */ /* 0x000fe20003f4f070 */
[----:B------:R-:W-:Y:S02]  /*4090*/  UIADD3 UR4, UPT, UPT, UR10, 0x1, URZ ;  /* 0x000000010a047890 */ /* 0x000fe4000fffe0ff */
[----:B------:R-:W-:Y:S02]  /*40a0*/  UIADD3 UR25, UPT, UPT, UR5, 0x68, URZ ;  /* 0x0000006805197890 */ /* 0x000fe4000fffe0ff */
[----:B------:R-:W-:Y:S01]  /*40b0*/  UISETP.NE.AND UP1, UPT, UR4, 0xd, UPT ;  /* 0x0000000d0400788c */ /* 0x000fe2000bf25270 */
[----:B------:R-:W-:Y:S01]  /*40c0*/  PLOP3.LUT P0, PT, PT, PT, UP0, 0x80, 0x8 ;  /* 0x000000000008781c */ /* 0x000fe20003f0f008 */
[----:B------:R-:W-:Y:S02]  /*40d0*/  UIADD3 UR22, UPT, UPT, UR22, 0x1, URZ ;  /* 0x0000000116167890 */ /* 0x000fe4000fffe0ff */
[----:B------:R-:W-:Y:S02]  /*40e0*/  USEL UR6, URZ, 0x1, UP1 ;  /* 0x00000001ff067887 */ /* 0x000fe40008800000 */
[----:B------:R-:W-:Y:S02]  /*40f0*/  USEL UR23, UR4, URZ, UP1 ;  /* 0x000000ff04177287 */ /* 0x000fe40008800000 */
[----:B------:R-:W-:Y:S02]  /*4100*/  UIADD3 UR24, UPT, UPT, UR24, -0x1, URZ ;  /* 0xffffffff18187890 */ /* 0x000fe4000fffe0ff */
[----:B------:R-:W-:Y:S01]  /*4110*/  @UP0 ULEA UR4, UR23, UR26, 0x3 ;  /* 0x0000001a17040291 */ /* 0x000fe2000f8e18ff */
[----:B------:R-:W-:Y:S01]  /*4120*/  LOP3.LUT R2, R2, UR6, RZ, 0x3c, !PT ;  /* 0x0000000602027c12 */ /* 0x000fe2000f8e3cff */
[----:B------:R-:W-:Y:S02]  /*4130*/  ULEA UR6, UR10, UR30, 0x9 ;  /* 0x0000001e0a067291 */ /* 0x000fe4000f8e48ff */
[----:B------:R-:W-:Y:S01]  /*4140*/  UISETP.NE.AND UP0, UPT, UR22, UR27, UPT ;  /* 0x0000001b1600728c */ /* 0x000fe2000bf05270 */
[----:B-1----:R-:W-:Y:S01]  /*4150*/  @P0 SHF.L.U32 R0, R2, 0x1f, RZ ;  /* 0x0000001f02000819 */ /* 0x002fe200000006ff */
[----:B------:R-:W-:Y:S02]  /*4160*/  UIADD3 UR20, UPT, UPT, UR6, 0x2, URZ ;  /* 0x0000000206147890 */ /* 0x000fe4000fffe0ff */
[----:B------:R-:W-:Y:S01]  /*4170*/  UIADD3 UR16, UPT, UPT, UR6, 0x4, URZ ;  /* 0x0000000406107890 */ /* 0x000fe2000fffe0ff */
[----:B------:R2:W3:Y:S01]  /*4180*/  @P0 SYNCS.PHASECHK.TRANS64.TRYWAIT P2, [UR4], R0 ;  /* 0x00000000ff0005a7 */ /* 0x0004e20008041104 */
[----:B------:R-:W-:Y:S02]  /*4190*/  ULEA UR4, UR10, UR29, 0x9 ;  /* 0x0000001d0a047291 */ /* 0x000fe4000f8e48ff */
[----:B------:R-:W-:Y:S02]  /*41a0*/  UIADD3 UR12, UPT, UPT, UR6, 0x6, URZ ;  /* 0x00000006060c7890 */ /* 0x000fe4000fffe0ff */
[----:B------:R-:W-:Y:S02]  /*41b0*/  UIADD3 UR18, UPT, UPT, UR4, 0x2, URZ ;  /* 0x0000000204127890 */ /* 0x000fe4000fffe0ff */
[----:B------:R-:W-:Y:S02]  /*41c0*/  UIADD3 UR14, UPT, UPT, UR4, 0x4, URZ ;  /* 0x00000004040e7890 */ /* 0x000fe4000fffe0ff */
[----:B------:R-:W-:Y:S01]  /*41d0*/  UIADD3 UR8, UPT, UPT, UR4, 0x6, URZ ;  /* 0x0000000604087890 */ /* 0x000fe2000fffe0ff */
[----:B------:R-:W-:Y:S01]  /*41e0*/  UMOV UR7, 0x40004040 ;  /* 0x4000404000077882 */ /* 0x000fe20000000000 */
[----:B------:R-:W-:Y:S01]  /*41f0*/  UMOV UR5, 0x40004040 ;  /* 0x4000404000057882 */ /* 0x000fe20000000000 */
[----:B------:R-:W-:Y:S01]  /*4200*/  UMOV UR21, 0x40004040 ;  /* 0x4000404000157882 */ /* 0x000fe20000000000 */
[----:B------:R2:W-:Y:S01]  /*4210*/  UTCQMMA.2CTA gdesc[UR4], gdesc[UR6], tmem[UR11], tmem[UR40], idesc[UR41], UP2 ;  /* 0x00ff2806040075ea */ /* 0x0005e2000920030b */
[----:B------:R-:W-:Y:S01]  /*4220*/  UPLOP3.LUT UP2, UPT, UPT, UPT, UPT, 0x80, 0x8 ;  /* 0x000000000008789c */ /* 0x000fe20003f4f070 */
[----:B------:R-:W-:Y:S01]  /*4230*/  UMOV UR19, 0x40004040 ;  /* 0x4000404000137882 */ /* 0x000fe20000000000 */
[----:B------:R-:W-:Y:S01]  /*4240*/  UMOV UR17, 0x40004040 ;  /* 0x4000404000117882 */ /* 0x000fe20000000000 */
[----:B------:R2:W-:Y:S01]  /*4250*/  UTCQMMA.2CTA gdesc[UR18], gdesc[UR20], tmem[UR11], tmem[UR38], idesc[UR39], UPT ;  /* 0x00ff2614120075ea */ /* 0x0005e2000ba0030b */
[----:B------:R-:W-:Y:S01]  /*4260*/  UMOV UR15, 0x40004040 ;  /* 0x40004040000f7882 */ /* 0x000fe20000000000 */
[----:B------:R-:W-:Y:S01]  /*4270*/  UMOV UR13, 0x40004040 ;  /* 0x40004040000d7882 */ /* 0x000fe20000000000 */
[----:B------:R-:W-:Y:S01]  /*4280*/  UMOV UR9, 0x40004040 ;  /* 0x4000404000097882 */ /* 0x000fe20000000000 */
[----:B------:R2:W-:Y:S01]  /*4290*/  UTCQMMA.2CTA gdesc[UR14], gdesc[UR16], tmem[UR11], tmem[UR36], idesc[UR37], UPT ;  /* 0x00ff24100e0075ea */ /* 0x0005e2000ba0030b */
[----:B------:R2:W-:Y:S01]  /*42a0*/  UTCQMMA.2CTA gdesc[UR8], gdesc[UR12], tmem[UR11], tmem[UR34], idesc[UR35], UPT ;  /* 0x00ff220c080075ea */ /* 0x0005e2000ba0030b */
[----:B------:R2:W-:Y:S01]  /*42b0*/  UTCBAR.2CTA.MULTICAST [UR25], URZ, UR28 ;  /* 0x000000ff190073e9 */ /* 0x0005e2000820081c */
[----:B------:R-:W-:Y:S01]  /*42c0*/  UMOV UR10, UR23 ;  /* 0x00000017000a7c82 */ /* 0x000fe20008000000 */
[----:B------:R-:W-:Y:S05]  /*42d0*/  BRA.U UP0, `(.L_x_83) ;  /* 0xfffffffd00507547 */ /* 0x000fea000b83ffff */
.L_x_80:
[----:B--2---:R-:W-:Y:S01]  /*42e0*/  UIADD3 UR4, UPT, UPT, UR31, 0x120, URZ ;  /* 0x000001201f047890 */ /* 0x004fe2000fffe0ff */
[----:B------:R-:W-:-:S08]  /*42f0*/  UMOV UR22, UR27 ;  /* 0x0000001b00167c82 */ /* 0x000fd00008000000 */
[----:B------:R2:W-:Y:S01]  /*4300*/  UTCBAR.2CTA.MULTICAST [UR4], URZ, UR42 ;  /* 0x000000ff040073e9 */ /* 0x0005e2000820082a */
[----:B------:R-:W-:Y:S02]  /*4310*/  NOP ;  /* 0x0000000000007918 */ /* 0x000fe40000000000 */
.L_x_78:
[----:B--2---:R-:W-:Y:S01]  /*4320*/  UIADD3 UR4, UPT, UPT, UR32, 0x1, URZ ;  /* 0x0000000120047890 */ /* 0x004fe2000fffe0ff */
[----:B------:R-:W-:-:S03]  /*4330*/  ISETP.NE.AND P0, PT, R8, 0x2, PT ;  /* 0x000000020800780c */ /* 0x000fc60003f05270 */
[----:B------:R-:W-:Y:S01]  /*4340*/  UISETP.NE.AND UP0, UPT, UR4, 0x4, UPT ;  /* 0x000000040400788c */ /* 0x000fe2000bf05270 */
[----:B-1----:R-:W-:Y:S02]  /*4350*/  SEL R0, RZ, 0x1, P0 ;  /* 0x00000001ff007807 */ /* 0x002fe40000000000 */
[----:B------:R-:W-:Y:S01]  /*4360*/  SEL R8, R8, RZ, P0 ;  /* 0x000000ff08087207 */ /* 0x000fe20000000000 */
[----:B------:R-:W-:Y:S01]  /*4370*/  USEL UR5, URZ, 0x1, UP0 ;  /* 0x00000001ff057887 */ /* 0x000fe20008000000 */
[----:B------:R-:W-:Y:S01]  /*4380*/  LOP3.LUT R3, R3, R0, RZ, 0x3c, !PT ;  /* 0x0000000003037212 */ /* 0x000fe200078e3cff */
[----:B------:R-:W-:-:S04]  /*4390*/  USEL UR32, UR4, URZ, UP0 ;  /* 0x000000ff04207287 */ /* 0x000fc80008000000 */
[----:B------:R-:W-:Y:S01]  /*43a0*/  LOP3.LUT R9, R9, UR5, RZ, 0x3c, !PT ;  /* 0x0000000509097c12 */ /* 0x000fe2000f8e3cff */
[----:B------:R-:W-:Y:S07]  /*43b0*/  @P1 BRA `(.L_x_84) ;  /* 0xfffffff800881947 */ /* 0x000fee000383ffff */
[----:B------:R-:W1:Y:S01]  /*43c0*/  S2UR UR8, SR_CgaCtaId ;  /* 0x00000000000879c3 */ /* 0x000e620000008800 */
[----:B------:R-:W-:Y:S01]  /*43d0*/  ELECT P0, URZ, PT ;  /* 0x0000000000ff782f */ /* 0x000fe20003800000 */
[----:B------:R-:W-:Y:S01]  /*43e0*/  HFMA2 R0, -RZ, RZ, 0, 5.9604644775390625e-08 ;  /* 0x00000001ff007431 */ /* 0x000fe200000001ff */
[----:B------:R-:W-:-:S05]  /*43f0*/  UMOV UR4, 0x40 ;  /* 0x0000004000047882 */ /* 0x000fca0000000000 */
[----:B------:R-:W-:Y:S01]  /*4400*/  UVIRTCOUNT.DEALLOC.SMPOOL 0x80 ;  /* 0x000000800000784c */ /* 0x000fe20000000000 */
[----:B------:R-:W-:Y:S02]  /*4410*/  UISETP.NE.AND UP1, UPT, UR45, URZ, UPT ;  /* 0x000000ff2d00728c */ /* 0x000fe4000bf25270 */
[----:B-1----:R-:W-:-:S09]  /*4420*/  ULEA UR8, UR8, UR4, 0x18 ;  /* 0x0000000408087291 */ /* 0x002fd2000f8ec0ff */
[----:B------:R1:W-:Y:S01]  /*4430*/  @P0 STS.U8 [UR8+0x1c], R0 ;  /* 0x00001c00ff000988 */ /* 0x0003e20008000008 */
[----:B------:R-:W-:Y:S05]  /*4440*/  BRA.U UP1, `(.L_x_85) ;  /* 0x0000000101a07547 */ /* 0x000fea000b800000 */
[----:B------:R-:W-:Y:S01]  /*4450*/  UIADD3 UR7, UPT, UPT, UR26, 0x140, URZ ;  /* 0x000001401a077890 */ /* 0x000fe2000fffe0ff */
[----:B------:R-:W-:-:S03]  /*4460*/  SHF.L.U32 R3, R9, 0x1f, RZ ;  /* 0x0000001f09037819 */ /* 0x000fc600000006ff */
[----:B------:R-:W-:-:S09]  /*4470*/  ULEA UR4, UR32, UR7, 0x3 ;  /* 0x0000000720047291 */ /* 0x000fd2000f8e18ff */
[----:B------:R-:W2:Y:S02]  /*4480*/  SYNCS.PHASECHK.TRANS64.TRYWAIT P0, [UR4], R3 ;  /* 0x00000003ff0075a7 */ /* 0x000ea40008001104 */
[----:B--2---:R-:W-:Y:S05]  /*4490*/  @!P0 BRA `(.L_x_86) ;  /* 0x0000004800bc8947 */ /* 0x004fea0003800000 */
.L_x_174:
        /* <DEDUP_REMOVED lines=9> */
.L_x_176:
        /* <DEDUP_REMOVED lines=9> */
.L_x_178:
[----:B------:R-:W-:-:S04]  /*45c0*/  UIADD3 UR4, UPT, UPT, UR4, 0x1, URZ ;  /* 0x0000000104047890 */ /* 0x000fc8000fffe0ff */
[----:B------:R-:W-:-:S04]  /*45d0*/  UISETP.NE.AND UP0, UPT, UR4, 0x4, UPT ;  /* 0x000000040400788c */ /* 0x000fc8000bf05270 */
[----:B------:R-:W-:Y:S02]  /*45e0*/  USEL UR5, URZ, 0x1, UP0 ;  /* 0x00000001ff057887 */ /* 0x000fe40008000000 */
[----:B------:R-:W-:-:S04]  /*45f0*/  USEL UR4, UR4, URZ, UP0 ;  /* 0x000000ff04047287 */ /* 0x000fc80008000000 */
[----:B------:R-:W-:Y:S01]  /*4600*/  ULEA UR4, UR4, UR7, 0x3 ;  /* 0x0000000704047291 */ /* 0x000fe2000f8e18ff */
[----:B-1----:R-:W-:-:S04]  /*4610*/  LOP3.LUT R3, R2, UR5, RZ, 0x3c, !PT ;  /* 0x0000000502037c12 */ /* 0x002fc8000f8e3cff */
[----:B------:R-:W-:Y:S01]  /*4620*/  SHF.L.U32 R3, R3, 0x1f, RZ ;  /* 0x0000001f03037819 */ /* 0x000fe200000006ff */
[----:B------:R-:W-:-:S04]  /*4630*/  IMAD.U32 R0, RZ, RZ, UR4 ;  /* 0x00000004ff007e24 */ /* 0x000fc8000f8e00ff */
[----:B------:R1:W2:Y:S03]  /*4640*/  SYNCS.PHASECHK.TRANS64.TRYWAIT P0, [R0+URZ], R3 ;  /* 0x00000003000075a7 */ /* 0x0002a600080011ff */
[----:B--2---:R-:W-:Y:S05]  /*4650*/  @!P0 NANOSLEEP.SYNCS 0x989680 ;  /* 0x009896800000895d */ /* 0x004fea0003900000 */
[----:B------:R-:W2:Y:S02]  /*4660*/  @!P0 SYNCS.PHASECHK.TRANS64 P0, [R0+URZ], R3 ;  /* 0x00000003000085a7 */ /* 0x000ea400080010ff */
[----:B--2---:R-:W-:Y:S05]  /*4670*/  @P0 BRA `(.L_x_89) ;  /* 0x0000000000200947 */ /* 0x004fea0003800000 */
.L_x_90:
[----:B--2---:R2:W4:Y:S02]  /*4680*/  SYNCS.PHASECHK.TRANS64.TRYWAIT P0, [R0+URZ], R3 ;  /* 0x00000003000075a7 */ /* 0x00452400080011ff */
[----:B----4-:R-:W-:Y:S05]  /*4690*/  @!P0 NANOSLEEP.SYNCS 0x989680 ;  /* 0x009896800000895d */ /* 0x010fea0003900000 */
[----:B------:R-:W4:Y:S02]  /*46a0*/  @!P0 SYNCS.PHASECHK.TRANS64 P0, [R0+URZ], R3 ;  /* 0x00000003000085a7 */ /* 0x000f2400080010ff */
[----:B----4-:R-:W-:Y:S05]  /*46b0*/  @!P0 BRA `(.L_x_90) ;  /* 0xfffffffc00f08947 */ /* 0x010fea000383ffff */
[----:B------:R-:W-:Y:S05]  /*46c0*/  BRA `(.L_x_89) ;  /* 0x00000000000c7947 */ /* 0x000fea0003800000 */
.L_x_85:
[----:B------:R-:W-:-:S04]  /*46d0*/  UIADD3 UR4, UPT, UPT, UR26, 0x180, URZ ;  /* 0x000001801a047890 */ /* 0x000fc8000fffe0ff */
[----:B------:R-:W-:-:S09]  /*46e0*/  UPRMT UR4, UR48, 0x654, UR4 ;  /* 0x0000065430047896 */ /* 0x000fd20008000004 */
[----:B------:R-:W-:Y:S03]  /*46f0*/  SYNCS.ARRIVE.TRANS64.RED.A1T0 RZ, [UR4], RZ ;  /* 0x000000ffffff79a7 */ /* 0x000fe60008100404 */
.L_x_89:
[----:B-12---:R-:W-:Y:S01]  /*4700*/  SHF.L.U32 R3, RZ, 0x1f, RZ ;  /* 0x0000001fff037819 */ /* 0x006fe200000006ff */
[----:B------:R-:W-:Y:S01]  /*4710*/  UIADD3 UR4, UPT, UPT, UR26, 0x180, URZ ;  /* 0x000001801a047890 */ /* 0x000fe2000fffe0ff */
[----:B------:R-:W-:Y:S02]  /*4720*/  PLOP3.LUT P0, PT, PT, PT, UP1, 0x80, 0x8 ;  /* 0x000000000008781c */ /* 0x000fe40003f0f018 */
[----:B------:R-:W1:Y:S02]  /*4730*/  SYNCS.PHASECHK.TRANS64.TRYWAIT P1, [UR26+0x180], R3 ;  /* 0x00018003ff0075a7 */ /* 0x000e64000802111a */
[----:B-1----:R-:W-:Y:S09]  /*4740*/  @!P1 BRA `(.L_x_91) ;  /* 0x0000004800589947 */ /* 0x002ff20003800000 */
.L_x_180:
[----:B------:R-:W-:Y:S01]  /*4750*/  @!UP1 UPRMT UR4, UR48, 0x654, UR4 ;  /* 0x0000065430049896 */ /* 0x000fe20008000004 */
[----:B------:R-:W-:Y:S01]  /*4760*/  UMOV UR5, 0xffff ;  /* 0x0000ffff00057882 */ /* 0x000fe20000000000 */
[----:B------:R-:W-:-:S07]  /*4770*/  UMOV UR6, 0x1 ;  /* 0x0000000100067882 */ /* 0x000fce0000000000 */
[----:B------:R-:W-:Y:S01]  /*4780*/  @!P0 SYNCS.ARRIVE.TRANS64.RED.A1T0 RZ, [UR4], RZ ;  /* 0x000000ffffff89a7 */ /* 0x000fe20008100404 */
[----:B------:R-:W-:Y:S01]  /*4790*/  NOP ;  /* 0x0000000000007918 */ /* 0x000fe20000000000 */
[----:B-1----:R-:W1:Y:S01]  /*47a0*/  LDS R0, [UR8+0x14] ;  /* 0x00001408ff007984 */ /* 0x002e620008000800 */
[----:B------:R-:W-:-:S04]  /*47b0*/  ULOP3.LUT UR4, UR44, 0xffff, URZ, 0xc0, !UPT ;  /* 0x0000ffff2c047892 */ /* 0x000fc8000f8ec0ff */
[----:B------:R-:W-:-:S04]  /*47c0*/  USHF.R.U32.HI UR4, URZ, 0x5, UR4 ;  /* 0x00000005ff047899 */ /* 0x000fc80008011604 */
[----:B------:R-:W-:Y:S02]  /*47d0*/  USHF.L.U32 UR5, UR5, UR4, URZ ;  /* 0x0000000405057299 */ /* 0x000fe400080006ff */
[----:B------:R-:W-:-:S04]  /*47e0*/  USHF.L.U32 UR4, UR6, UR4, URZ ;  /* 0x0000000406047299 */ /* 0x000fc800080006ff */
[----:B-1----:R-:W-:-:S04]  /*47f0*/  LOP3.LUT R0, R0, UR5, RZ, 0xc0, !PT ;  /* 0x0000000500007c12 */ /* 0x002fc8000f8ec0ff */
[----:B------:R-:W-:-:S13]  /*4800*/  ISETP.NE.AND P0, PT, R0, UR5, PT ;  /* 0x0000000500007c0c */ /* 0x000fda000bf05270 */
[----:B------:R-:W-:Y:S05]  /*4810*/  @P0 BRA `(.L_x_92) ;  /* 0x0000000000580947 */ /* 0x000fea0003800000 */
[----:B------:R-:W1:Y:S02]  /*4820*/  LDS R0, [UR8+0x18] ;  /* 0x00001808ff007984 */ /* 0x000e640008000800 */
[----:B-1----:R-:W-:-:S04]  /*4830*/  LOP3.LUT R0, R0, UR4, RZ, 0xc0, !PT ;  /* 0x0000000400007c12 */ /* 0x002fc8000f8ec0ff */
[----:B------:R-:W-:-:S13]  /*4840*/  ISETP.NE.AND P0, PT, R0, UR4, PT ;  /* 0x0000000400007c0c */ /* 0x000fda000bf05270 */
[----:B------:R-:W-:Y:S05]  /*4850*/  @P0 BRA `(.L_x_93) ;  /* 0x00000000003c0947 */ /* 0x000fea0003800000 */
[----:B------:R-:W1:Y:S01]  /*4860*/  S2R R2, SR_LANEID ;  /* 0x0000000000027919 */ /* 0x000e620000000000 */
[----:B------:R-:W-:Y:S01]  /*4870*/  ULOP3.LUT UR5, URZ, UR5, URZ, 0x33, !UPT ;  /* 0x00000005ff057292 */ /* 0x000fe2000f8e33ff */
[----:B------:R-:W-:Y:S01]  /*4880*/  LOP3.LUT R4, RZ, UR4, RZ, 0x33, !PT ;  /* 0x00000004ff047c12 */ /* 0x000fe2000f8e33ff */
[----:B------:R-:W-:Y:S02]  /*4890*/  VOTEU.ANY UR4, UPT, PT ;  /* 0x0000000000047886 */ /* 0x000fe400038e0100 */
[----:B------:R-:W-:Y:S01]  /*48a0*/  UFLO.U32 UR4, UR4 ;  /* 0x00000004000472bd */ /* 0x000fe200080e0000 */
[----:B------:R-:W2:Y:S01]  /*48b0*/  REDUX UR6, R4 ;  /* 0x00000000040673c4 */ /* 0x000ea20000000000 */
[----:B------:R-:W-:-:S06]  /*48c0*/  IMAD.U32 R0, RZ, RZ, UR5 ;  /* 0x00000005ff007e24 */ /* 0x000fcc000f8e00ff */
[----:B------:R4:W-:Y:S01]  /*48d0*/  UTCATOMSWS.AND URZ, UR5 ;  /* 0x0000000500ff79e3 */ /* 0x0009e20008000000 */
[----:B------:R-:W3:Y:S01]  /*48e0*/  REDUX UR7, R0 ;  /* 0x00000000000773c4 */ /* 0x000ee20000000000 */
[----:B-1----:R-:W-:Y:S01]  /*48f0*/  ISETP.EQ.U32.AND P0, PT, R2, UR4, PT ;  /* 0x0000000402007c0c */ /* 0x002fe2000bf02070 */
[----:B--2---:R-:W-:Y:S01]  /*4900*/  IMAD.U32 R2, RZ, RZ, UR6 ;  /* 0x00000006ff027e24 */ /* 0x004fe2000f8e00ff */
[----:B---3--:R-:W-:-:S11]  /*4910*/  MOV R3, UR7 ;  /* 0x0000000700037c02 */ /* 0x008fd60008000f00 */
[----:B------:R4:W-:Y:S04]  /*4920*/  @P0 ATOMS.AND RZ, [UR8+0x14], R3 ;  /* 0x00001403ffff098c */ /* 0x0009e8000a800008 */
[----:B------:R4:W-:Y:S01]  /*4930*/  @P0 ATOMS.AND RZ, [UR8+0x18], R2 ;  /* 0x00001802ffff098c */ /* 0x0009e2000a800008 */
[----:B------:R-:W-:Y:S05]  /*4940*/  BRA `(.L_x_94) ;  /* 0x0000000000147947 */ /* 0x000fea0003800000 */
.L_x_93:
[----:B------:R-:W-:Y:S02]  /*4950*/  MOV R2, 0x4970 ;  /* 0x0000497000027802 */ /* 0x000fe40000000f00 */
[----:B---3-5:R-:W-:Y:S05]  /*4960*/  CALL.REL.NOINC `($__internal_0_$__cuda_sm10x_tcgen05_guardrail_trap_col_being_dealloced_not_returned_by_alloc) ;  /* 0x0000004800ac7944 */ /* 0x028fea0003c00000 */
[----:B------:R-:W-:Y:S05]  /*4970*/  BRA `(.L_x_94) ;  /* 0x0000000000087947 */ /* 0x000fea0003800000 */
.L_x_92:
[----:B------:R-:W-:Y:S02]  /*4980*/  MOV R2, 0x49a0 ;  /* 0x000049a000027802 */ /* 0x000fe40000000f00 */
[----:B---3-5:R-:W-:Y:S05]  /*4990*/  CALL.REL.NOINC `($__internal_2_$__cuda_sm10x_tcgen05_guardrail_trap_unallocated_columns_being_dealloced) ;  /* 0x0000004800b87944 */ /* 0x028fea0003c00000 */
.L_x_94:
[----:B------:R-:W-:Y:S01]  /*49a0*/  NOP ;  /* 0x0000000000007918 */ /* 0x000fe20000000000 */
[----:B----4-:R-:W-:Y:S05]  /*49b0*/  EXIT ;  /* 0x000000000000794d */ /* 0x010fea0003800000 */
.L_x_65:
[----:B------:R-:W-:-:S09]  /*49c0*/  UISETP.NE.OR UP0, UPT, UR18, 0x3, !UP4 ;  /* 0x000000031200788c */ /* 0x000fd2000e705670 */
[----:B------:R-:W-:Y:S05]  /*49d0*/  BRA.U UP0, `(.L_x_95) ;  /* 0x0000000d00dc7547 */ /* 0x000fea000b800000 */
[----:B------:R-:W2:Y:S01]  /*49e0*/  LDCU.64 UR4, c[0x0][0x888] ;  /* 0x00011100ff0477ac */ /* 0x000ea20008000a00 */
[----:B------:R-:W3:Y:S01]  /*49f0*/  LDC.64 R12, c[0x0][0x348] ;  /* 0x0000d200ff0c7b82 */ /* 0x000ee20000000a00 */
[----:B------:R-:W-:Y:S02]  /*4a00*/  HFMA2 R9, -RZ, RZ, 0, 0 ;  /* 0x00000000ff097431 */ /* 0x000fe400000001ff */
[----:B------:R-:W-:Y:S01]  /*4a10*/  IMAD.MOV.U32 R11, RZ, RZ, 0x1 ;  /* 0x00000001ff0b7424 */ /* 0x000fe200078e00ff */
[----:B------:R-:W4:Y:S01]  /*4a20*/  LDCU UR35, c[0x0][0x370] ;  /* 0x00006e00ff2377ac */ /* 0x000f220008000800 */
[----:B------:R-:W-:Y:S01]  /*4a30*/  IMAD.MOV.U32 R10, RZ, RZ, RZ ;  /* 0x000000ffff0a7224 */ /* 0x000fe200078e00ff */
[----:B------:R-:W-:Y:S01]  /*4a40*/  MOV R3, 0x1000 ;  /* 0x0000100000037802 */ /* 0x000fe20000000f00 */
[----:B------:R-:W4:Y:S01]  /*4a50*/  LDCU.128 UR48, c[0x0][0xb10] ;  /* 0x00016200ff3077ac */ /* 0x000f220008000c00 */
[----:B------:R-:W1:Y:S01]  /*4a60*/  LDCU UR34, c[0x0][0x374] ;  /* 0x00006e80ff2277ac */ /* 0x000e620008000800 */
[----:B------:R-:W1:Y:S01]  /*4a70*/  LDCU.64 UR32, c[0x0][0x890] ;  /* 0x00011200ff2077ac */ /* 0x000e620008000a00 */
[----:B------:R-:W1:Y:S01]  /*4a80*/  LDCU UR15, c[0x0][0xb0c] ;  /* 0x00016180ff0f77ac */ /* 0x000e620008000800 */
[----:B--2---:R-:W-:Y:S01]  /*4a90*/  UISETP.NE.U32.AND UP0, UPT, UR4, URZ, UPT ;  /* 0x000000ff0400728c */ /* 0x004fe2000bf05070 */
[----:B------:R-:W2:Y:S01]  /*4aa0*/  LDCU UR40, c[0x0][0xb20] ;  /* 0x00016400ff2877ac */ /* 0x000ea20008000800 */
[----:B------:R-:W2:Y:S01]  /*4ab0*/  LDCU UR4, c[0x0][0xb30] ;  /* 0x00016600ff0477ac */ /* 0x000ea20008000800 */
[----:B------:R-:W-:Y:S01]  /*4ac0*/  UMOV UR21, 0x400 ;  /* 0x0000040000157882 */ /* 0x000fe20000000000 */
[----:B----4-:R-:W-:-:S02]  /*4ad0*/  UIMAD.WIDE.U32 UR6, UR35, UR48, URZ ;  /* 0x00000030230672a5 */ /* 0x010fc4000f8e00ff */
[----:B-1----:R-:W-:Y:S02]  /*4ae0*/  UIMAD.WIDE.U32 UR8, UR34, UR51, URZ ;  /* 0x00000033220872a5 */ /* 0x002fe4000f8e00ff */
[----:B------:R-:W-:Y:S02]  /*4af0*/  ULEA UR21, UR46, UR21, 0x18 ;  /* 0x000000152e157291 */ /* 0x000fe4000f8ec0ff */
[----:B------:R-:W-:Y:S02]  /*4b00*/  UISETP.NE.U32.AND UP6, UPT, UR32, URZ, UPT ;  /* 0x000000ff2000728c */ /* 0x000fe4000bfc5070 */
[----:B------:R-:W-:Y:S02]  /*4b10*/  UIADD3 UR37, UPT, UPT, UR21, 0xd8, URZ ;  /* 0x000000d815257890 */ /* 0x000fe4000fffe0ff */
[----:B------:R-:W-:Y:S02]  /*4b20*/  UISETP.NE.AND.EX UP5, UPT, UR5, URZ, UPT, UP0 ;  /* 0x000000ff0500728c */ /* 0x000fe4000bfa5300 */
[----:B------:R-:W-:Y:S01]  /*4b30*/  UISETP.NE.AND UP0, UPT, UR42, 0x1, UPT ;  /* 0x000000012a00788c */ /* 0x000fe2000bf05270 */
[----:B------:R-:W-:Y:S01]  /*4b40*/  UMOV UR6, UR7 ;  /* 0x0000000700067c82 */ /* 0x000fe20008000000 */
[----:B------:R-:W-:Y:S01]  /*4b50*/  UMOV UR38, UR9 ;  /* 0x0000000900267c82 */ /* 0x000fe20008000000 */
[----:B------:R-:W-:-:S02]  /*4b60*/  UISETP.NE.AND UP0, UPT, UR15, 0x1, UPT ;  /* 0x000000010f00788c */ /* 0x000fc4000bf05270 */
[----:B------:R-:W-:Y:S02]  /*4b70*/  UPLOP3.LUT UP4, UPT, UPT, UPT, UPT, 0x40, 0x4 ;  /* 0x000000000004789c */ /* 0x000fe40003f8e870 */
[----:B------:R-:W-:Y:S01]  /*4b80*/  UISETP.GE.AND UP2, UPT, UR42, 0x1, UPT ;  /* 0x000000012a00788c */ /* 0x000fe2000bf46270 */
[----:B------:R-:W1:Y:S01]  /*4b90*/  LDCU.64 UR22, c[0x0][0xb28] ;  /* 0x00016500ff1677ac */ /* 0x000e620008000a00 */
[----:B------:R-:W-:Y:S02]  /*4ba0*/  UISETP.NE.AND.EX UP6, UPT, UR33, URZ, UPT, UP6 ;  /* 0x000000ff2100728c */ /* 0x000fe4000bfc5360 */
[----:B------:R-:W-:Y:S02]  /*4bb0*/  UIADD3 UR25, UPT, UPT, UR21, 0xd0, URZ ;  /* 0x000000d015197890 */ /* 0x000fe4000fffe0ff */
[----:B------:R-:W-:Y:S02]  /*4bc0*/  UPRMT UR37, UR46, 0x654, UR37 ;  /* 0x000006542e257896 */ /* 0x000fe40008000025 */
[----:B------:R-:W-:-:S02]  /*4bd0*/  USHF.R.U32.HI UR39, URZ, UR49, UR6 ;  /* 0x00000031ff277299 */ /* 0x000fc40008011606 */
[----:B--2---:R-:W-:Y:S02]  /*4be0*/  USHF.R.U32.HI UR38, URZ, UR40, UR38 ;  /* 0x00000028ff267299 */ /* 0x004fe40008011626 */
[----:B------:R-:W-:Y:S02]  /*4bf0*/  UISETP.NE.AND UP0, UPT, UR50, 0x1, UPT ;  /* 0x000000013200788c */ /* 0x000fe4000bf05270 */
[----:B---3--:R-:W-:-:S11]  /*4c00*/  UISETP.NE.AND UP3, UPT, UR4, 0x1, UPT ;  /* 0x000000010400788c */ /* 0x008fd6000bf65270 */
.L_x_104:
[C---:B------:R-:W-:Y:S02]  /*4c10*/  LEA R8, R10.reuse, UR21, 0x3 ;  /* 0x000000150a087c11 */ /* 0x040fe4000f8e18ff */
[----:B------:R-:W-:Y:S02]  /*4c20*/  SHF.L.U32 R5, R9, 0x1f, RZ ;  /* 0x0000001f09057819 */ /* 0x000fe400000006ff */
[----:B------:R-:W-:Y:S02]  /*4c30*/  LEA R6, R10, UR21, 0x4 ;  /* 0x000000150a067c11 */ /* 0x000fe4000f8e20ff */
[----:B--2---:R-:W2:Y:S02]  /*4c40*/  SYNCS.PHASECHK.TRANS64.TRYWAIT P0, [R8+URZ+0x100], R5 ;  /* 0x00010005080075a7 */ /* 0x004ea400080011ff */
[----:B--2---:R-:W-:Y:S05]  /*4c50*/  @!P0 BRA `(.L_x_96) ;  /* 0x00000044002c8947 */ /* 0x004fea0003800000 */
.L_x_181:
[----:B--2---:R-:W2:Y:S01]  /*4c60*/  LDS.128 R4, [R6+0x190] ;  /* 0x0001900006047984 */ /* 0x004ea20000000c00 */
[----:B------:R-:W-:Y:S01]  /*4c70*/  UISETP.GE.AND UP0, UPT, UR42, 0x1, UPT ;  /* 0x000000012a00788c */ /* 0x000fe2000bf06270 */
[----:B------:R-:W-:Y:S01]  /*4c80*/  @!PT LDS RZ, [RZ] ;  /* 0x00000000fffff984 */ /* 0x000fe20000000800 */
[----:B------:R-:W-:Y:S01]  /*4c90*/  @!PT LDS RZ, [RZ] ;  /* 0x00000000fffff984 */ /* 0x000fe20000000800 */
[----:B------:R-:W-:Y:S01]  /*4ca0*/  @!PT LDS RZ, [RZ] ;  /* 0x00000000fffff984 */ /* 0x000fe20000000800 */
[----:B------:R-:W-:Y:S01]  /*4cb0*/  @!PT LDS RZ, [RZ] ;  /* 0x00000000fffff984 */ /* 0x000fe20000000800 */
[----:B------:R3:W-:Y:S06]  /*4cc0*/  MEMBAR.ALL.CTA ;  /* 0x0000000000007992 */ /* 0x0007ec0000008000 */
[----:B---3--:R-:W3:Y:S01]  /*4cd0*/  FENCE.VIEW.ASYNC.S ;  /* 0x00000000000073c6 */ /* 0x008ee20000000000 */
[----:B--2---:R-:W-:Y:S11]  /*4ce0*/  LOP3.LUT P0, RZ, R6, 0x1, RZ, 0xc0, !PT ;  /* 0x0000000106ff7812 */ /* 0x004ff6000780c0ff */
[----:B------:R-:W-:Y:S02]  /*4cf0*/  @!UPT UIADD3 URZ, UPT, UPT, URZ, URZ, URZ ;  /* 0x000000fffffff290 */ /* 0x000fe4000fffe0ff */
[----:B---3--:R-:W-:Y:S01]  /*4d00*/  VOTEU.ANY UP2, P0 ;  /* 0x0000000000ff7886 */ /* 0x008fe20000040100 */
[----:B------:R-:W-:Y:S11]  /*4d10*/  PLOP3.LUT P0, PT, PT, PT, UP2, 0x80, 0x8 ;  /* 0x000000000008781c */ /* 0x000ff60003f0f028 */
[----:B------:R-:W-:Y:S02]  /*4d20*/  @!UPT UIADD3 URZ, UPT, UPT, URZ, URZ, URZ ;  /* 0x000000fffffff290 */ /* 0x000fe4000fffe0ff */
[----:B------:R-:W-:Y:S02]  /*4d30*/  @P0 SHF.R.U32.HI R0, RZ, 0x10, R5 ;  /* 0x00000010ff000819 */ /* 0x000fe40000011605 */
[----:B------:R-:W-:Y:S02]  /*4d40*/  @P0 MOV R2, R4 ;  /* 0x0000000400020202 */ /* 0x000fe40000000f00 */
[----:B------:R-:W-:Y:S01]  /*4d50*/  @P0 R2UR UR4, R0 ;  /* 0x00000000000402ca */ /* 0x000fe200000e0000 */
[----:B------:R-:W-:Y:S01]  /*4d60*/  VIADD R0, R8, 0x110 ;  /* 0x0000011008007836 */ /* 0x000fe20000000000 */
[----:B------:R-:W-:Y:S02]  /*4d70*/  @P0 LOP3.LUT R4, R5, 0xffff, RZ, 0xc0, !PT ;  /* 0x0000ffff05040812 */ /* 0x000fe400078ec0ff */
[----:B------:R-:W-:Y:S02]  /*4d80*/  @P0 R2UR UR6, R2 ;  /* 0x00000000020602ca */ /* 0x000fe400000e0000 */
[----:B------:R-:W-:Y:S02]  /*4d90*/  PRMT R0, RZ, 0x654, R0 ;  /* 0x00000654ff007816 */ /* 0x000fe40000000000 */
[----:B------:R-:W-:Y:S02]  /*4da0*/  @P0 R2UR UR5, R4 ;  /* 0x00000000040502ca */ /* 0x000fe400000e0000 */
[----:B------:R2:W-:Y:S03]  /*4db0*/  SYNCS.ARRIVE.TRANS64.RED.A1T0 RZ, [R0+URZ], RZ ;  /* 0x000000ff00ff79a7 */ /* 0x0005e600081004ff */
[----:B------:R-:W-:Y:S04]  /*4dc0*/  @UP2 UMOV UR29, UR4 ;  /* 0x00000004001d2c82 */ /* 0x000fe80008000000 */
[----:B------:R-:W-:Y:S04]  /*4dd0*/  @UP2 UMOV UR14, UR6 ;  /* 0x00000006000e2c82 */ /* 0x000fe80008000000 */
[----:B------:R-:W-:Y:S01]  /*4de0*/  @UP2 UMOV UR13, UR5 ;  /* 0x00000005000d2c82 */ /* 0x000fe20008000000 */
[----:B------:R-:W-:Y:S05]  /*4df0*/  BRA.U !UP0, `(.L_x_97) ;  /* 0x0000000108c07547 */ /* 0x000fea000b800000 */
[----:B------:R-:W-:Y:S02]  /*4e00*/  UIMAD.WIDE.U32 UR8, UR13, UR51, URZ ;  /* 0x000000330d0872a5 */ /* 0x000fe4000f8e00ff */
[----:B------:R-:W-:Y:S02]  /*4e10*/  UP2UR UR12, UPR, URZ, 0x4 ;  /* 0x00000004ff0c7883 */ /* 0x000fe40008000000 */
[----:B------:R-:W-:Y:S02]  /*4e20*/  UISETP.NE.AND UP2, UPT, UR50, 0x1, UPT ;  /* 0x000000013200788c */ /* 0x000fe4000bf45270 */
[----:B------:R-:W-:Y:S02]  /*4e30*/  UIMAD.WIDE.U32 UR10, UR14, UR48, URZ ;  /* 0x000000300e0a72a5 */ /* 0x000fe4000f8e00ff */
[----:B------:R-:W-:Y:S02]  /*4e40*/  USEL UR4, UR34, UR38, !UP2 ;  /* 0x0000002622047287 */ /* 0x000fe4000d000000 */
[----:B------:R-:W-:Y:S02]  /*4e50*/  UISETP.NE.AND UP0, UPT, UR15, 0x1, UPT ;  /* 0x000000010f00788c */ /* 0x000fe4000bf05270 */
[----:B------:R-:W-:Y:S02]  /*4e60*/  UP2UR UR20, UPR, URZ, 0x2 ;  /* 0x00000002ff147883 */ /* 0x000fe40008000000 */
[----:B------:R-:W-:Y:S02]  /*4e70*/  UISETP.NE.AND UP1, UPT, UR42, 0x1, UPT ;  /* 0x000000012a00788c */ /* 0x000fe4000bf25270 */
[----:B-1----:R-:W-:Y:S02]  /*4e80*/  UIMAD.WIDE.U32 UR16, UR4, UR22, URZ ;  /* 0x00000016041072a5 */ /* 0x002fe4000f8e00ff */
[----:B------:R-:W-:Y:S01]  /*4e90*/  USEL UR7, UR35, UR39, !UP0 ;  /* 0x0000002723077287 */ /* 0x000fe2000c000000 */
[----:B------:R-:W-:Y:S02]  /*4ea0*/  UMOV UR5, UR9 ;  /* 0x0000000900057c82 */ /* 0x000fe40008000000 */
[----:B------:R-:W-:Y:S02]  /*4eb0*/  USHF.R.U32.HI UR6, URZ, UR40, UR5 ;  /* 0x00000028ff067299 */ /* 0x000fe40008011605 */
[----:B------:R-:W-:Y:S02]  /*4ec0*/  UIMAD.WIDE.U32 UR18, UR7, UR22, URZ ;  /* 0x00000016071272a5 */ /* 0x000fe4000f8e00ff */
[----:B------:R-:W-:Y:S02]  /*4ed0*/  USEL UR6, UR13, UR6, !UP2 ;  /* 0x000000060d067287 */ /* 0x000fe4000d000000 */
[----:B------:R-:W-:Y:S01]  /*4ee0*/  UISETP.NE.AND UP2, UPT, UR12, URZ, UPT ;  /* 0x000000ff0c00728c */ /* 0x000fe2000bf45270 */
[----:B------:R-:W-:Y:S01]  /*4ef0*/  UMOV UR5, UR11 ;  /* 0x0000000b00057c82 */ /* 0x000fe20008000000 */
[----:B------:R-:W-:Y:S02]  /*4f00*/  UIMAD.WIDE.U32 UR10, UR6, UR22, URZ ;  /* 0x00000016060a72a5 */ /* 0x000fe4000f8e00ff */
[----:B------:R-:W-:Y:S03]  /*4f10*/  USHF.R.U32.HI UR8, URZ, UR49, UR5 ;  /* 0x00000031ff087299 */ /* 0x000fe60008011605 */
[----:B------:R-:W-:Y:S02]  /*4f20*/  UMOV UR5, UR17 ;  /* 0x0000001100057c82 */ /* 0x000fe40008000000 */
[----:B------:R-:W-:Y:S03]  /*4f30*/  @UP1 USHF.R.U32.HI UR4, URZ, UR23, UR5 ;  /* 0x00000017ff041299 */ /* 0x000fe60008011605 */
[----:B------:R-:W-:Y:S01]  /*4f40*/  UMOV UR5, UR19 ;  /* 0x0000001300057c82 */ /* 0x000fe20008000000 */
[----:B------:R-:W-:Y:S02]  /*4f50*/  UIMAD UR4, UR42, UR4, URZ ;  /* 0x000000042a0472a4 */ /* 0x000fe4000f8e02ff */
[----:B------:R-:W-:Y:S02]  /*4f60*/  @UP1 USHF.R.U32.HI UR7, URZ, UR23, UR5 ;  /* 0x00000017ff071299 */ /* 0x000fe40008011605 */
[----:B------:R-:W-:Y:S02]  /*4f70*/  USEL UR5, UR14, UR8, !UP0 ;  /* 0x000000080e057287 */ /* 0x000fe4000c000000 */
[----:B------:R-:W-:Y:S02]  /*4f80*/  UIMAD UR8, UR42, UR7, URZ ;  /* 0x000000072a0872a4 */ /* 0x000fe4000f8e02ff */
[----:B------:R-:W-:Y:S03]  /*4f90*/  UISETP.GE.AND UP0, UPT, UR6, UR4, UPT ;  /* 0x000000040600728c */ /* 0x000fe6000bf06270 */
[----:B------:R-:W-:Y:S01]  /*4fa0*/  UMOV UR4, UR11 ;  /* 0x0000000b00047c82 */ /* 0x000fe20008000000 */
[----:B------:R-:W-:Y:S02]  /*4fb0*/  UISETP.GE.OR UP0, UPT, UR5, UR8, UP0 ;  /* 0x000000080500728c */ /* 0x000fe40008706670 */
[----:B------:R-:W-:Y:S02]  /*4fc0*/  USHF.R.U32.HI UR4, URZ, UR23, UR4 ;  /* 0x00000017ff047299 */ /* 0x000fe40008011604 */
[----:B------:R-:W-:Y:S02]  /*4fd0*/  UIMAD.WIDE.U32 UR8, UR5, UR22, URZ ;  /* 0x00000016050872a5 */ /* 0x000fe4000f8e00ff */
[----:B------:R-:W-:Y:S04]  /*4fe0*/  USEL UR10, UR6, UR4, !UP1 ;  /* 0x00000004060a7287 */ /* 0x000fe8000c800000 */
[----:B------:R-:W-:Y:S01]  /*4ff0*/  UIADD3 UR11, UPT, UPT, -UR10, URZ, URZ ;  /* 0x000000ff0a0b7290 */ /* 0x000fe2000fffe1ff */
[----:B------:R-:W-:Y:S02]  /*5000*/  @!UP0 UMOV UR4, UR9 ;  /* 0x0000000900048c82 */ /* 0x000fe40008000000 */
[----:B------:R-:W-:Y:S02]  /*5010*/  @!UP0 USHF.R.U32.HI UR4, URZ, UR23, UR4 ;  /* 0x00000017ff048299 */ /* 0x000fe40008011604 */
[----:B------:R-:W-:Y:S02]  /*5020*/  UIMAD UR8, UR42, UR11, UR6 ;  /* 0x0000000b2a0872a4 */ /* 0x000fe4000f8e0206 */
[----:B------:R-:W-:Y:S02]  /*5030*/  @!UP0 USEL UR4, UR5, UR4, !UP1 ;  /* 0x0000000405048287 */ /* 0x000fe4000c800000 */
[----:B------:R-:W-:Y:S02]  /*5040*/  UISETP.NE.AND UP1, UPT, UR20, URZ, UPT ;  /* 0x000000ff1400728c */ /* 0x000fe4000bf25270 */
[----:B------:R-:W-:Y:S02]  /*5050*/  @!UP0 UIMAD UR8, UR7, UR8, UR4 ;  /* 0x00000008070882a4 */ /* 0x000fe4000f8e0204 */
[----:B------:R-:W-:Y:S02]  /*5060*/  @!UP0 UIADD3 UR9, UPT, UPT, UR10, -UR4, URZ ;  /* 0x800000040a098290 */ /* 0x000fe4000fffe0ff */
[----:B------:R-:W-:Y:S02]  /*5070*/  UIADD3 UR4, UPT, UPT, -UR5, URZ, URZ ;  /* 0x000000ff05047290 */ /* 0x000fe4000fffe1ff */
[----:B------:R-:W-:Y:S02]  /*5080*/  UIADD3 UR7, UPT, UPT, -UR6, URZ, URZ ;  /* 0x000000ff06077290 */ /* 0x000fe4000fffe1ff */
[----:B------:R-:W-:Y:S02]  /*5090*/  @!UP0 UIMAD UR6, UR9, UR42, UR5 ;  /* 0x0000002a090682a4 */ /* 0x000fe4000f8e0205 */
[----:B------:R-:W-:Y:S02]  /*50a0*/  UIMAD UR14, UR15, UR4, UR14 ;  /* 0x000000040f0e72a4 */ /* 0x000fe4000f8e020e */
[----:B------:R-:W-:Y:S01]  /*50b0*/  UIMAD UR4, UR50, UR7, UR13 ;  /* 0x00000007320472a4 */ /* 0x000fe2000f8e020d */
[----:B------:R-:W-:Y:S02]  /*50c0*/  @!UP0 UMOV UR5, UR8 ;  /* 0x0000000800058c82 */ /* 0x000fe40008000000 */
[----:B------:R-:W-:Y:S02]  /*50d0*/  UIMAD UR14, UR5, UR15, UR14 ;  /* 0x0000000f050e72a4 */ /* 0x000fe4000f8e020e */
[----:B------:R-:W-:Y:S11]  /*50e0*/  UIMAD UR13, UR6, UR50, UR4 ;  /* 0x00000032060d72a4 */ /* 0x000ff6000f8e0204 */
[----:B------:R-:W-:Y:S01]  /*50f0*/  @!UPT UIADD3 URZ, UPT, UPT, URZ, URZ, URZ ;  /* 0x000000fffffff290 */ /* 0x000fe2000fffe0ff */
.L_x_97:
[----:B------:R-:W3:Y:S01]  /*5100*/  @!UP3 LDCU.128 UR8, c[0x0][0xb10] ;  /* 0x00016200ff08b7ac */ /* 0x000ee20008000c00 */
[----:B------:R-:W-:Y:S02]  /*5110*/  ISETP.NE.U32.AND P0, PT, RZ, UR32, PT ;  /* 0x00000020ff007c0c */ /* 0x000fe4000bf05070 */
[----:B------:R-:W-:Y:S02]  /*5120*/  SHF.L.U32 R4, R11, 0x1f, RZ ;  /* 0x0000001f0b047819 */ /* 0x000fe400000006ff */
[----:B------:R-:W-:Y:S01]  /*5130*/  ISETP.NE.AND.EX P0, PT, RZ, UR33, PT, P0 ;  /* 0x00000021ff007c0c */ /* 0x000fe2000bf05300 */
[----:B------:R-:W4:Y:S01]  /*5140*/  @!UP3 LDCU UR5, c[0x0][0xb0c] ;  /* 0x00016180ff05b7ac */ /* 0x000f220008000800 */
[----:B------:R-:W-:Y:S02]  /*5150*/  USHF.L.U32 UR26, UR31, 0x7, URZ ;  /* 0x000000071f1a7899 */ /* 0x000fe400080006ff */
[----:B------:R-:W-:Y:S02]  /*5160*/  USHF.L.U32 UR27, UR30, 0x6, URZ ;  /* 0x000000061e1b7899 */ /* 0x000fe400080006ff */
[----:B---3--:R-:W-:Y:S07]  /*5170*/  UIMAD.WIDE.U32 UR6, UR14, UR8, URZ ;  /* 0x000000080e0672a5 */ /* 0x008fee000f8e00ff */
[----:B------:R-:W-:Y:S01]  /*5180*/  @!UP3 UMOV UR4, UR7 ;  /* 0x000000070004bc82 */ /* 0x000fe20008000000 */
[----:B----4-:R-:W-:Y:S02]  /*5190*/  @!UP3 UISETP.NE.AND UP0, UPT, UR5, 0x1, UPT ;  /* 0x000000010500b88c */ /* 0x010fe4000bf05270 */
[----:B------:R-:W-:Y:S02]  /*51a0*/  @!UP3 USHF.R.U32.HI UR4, URZ, UR9, UR4 ;  /* 0x00000009ff04b299 */ /* 0x000fe40008011604 */
[----:B------:R-:W-:Y:S02]  /*51b0*/  UIMAD.WIDE.U32 UR6, UR13, UR11, URZ ;  /* 0x0000000b0d0672a5 */ /* 0x000fe4000f8e00ff */
[----:B------:R-:W-:Y:S02]  /*51c0*/  @!UP3 USEL UR8, UR14, UR4, !UP0 ;  /* 0x000000040e08b287 */ /* 0x000fe4000c000000 */
[----:B------:R-:W-:Y:S03]  /*51d0*/  @!UP3 UISETP.NE.AND UP0, UPT, UR10, 0x1, UPT ;  /* 0x000000010a00b88c */ /* 0x000fe6000bf05270 */
[----:B------:R-:W-:Y:S02]  /*51e0*/  @!UP3 UMOV UR6, UR7 ;  /* 0x000000070006bc82 */ /* 0x000fe40008000000 */
[----:B------:R-:W3:Y:S02]  /*51f0*/  @!UP3 LDCU UR4, c[0x0][0xb20] ;  /* 0x00016400ff04b7ac */ /* 0x000ee40008000800 */
[----:B---3--:R-:W-:Y:S04]  /*5200*/  @!UP3 USHF.R.U32.HI UR6, URZ, UR4, UR6 ;  /* 0x00000004ff06b299 */ /* 0x008fe80008011606 */
[----:B------:R-:W-:Y:S04]  /*5210*/  @!UP3 USEL UR6, UR13, UR6, !UP0 ;  /* 0x000000060d06b287 */ /* 0x000fe8000c000000 */
[----:B------:R-:W-:Y:S02]  /*5220*/  @!UP3 UIADD3 UR4, UPT, UPT, -UR8, UR6, URZ ;  /* 0x000000060804b290 */ /* 0x000fe4000fffe1ff */
[----:B------:R-:W-:Y:S02]  /*5230*/  @!UP3 UIADD3 UR6, UPT, UPT, UR8, -UR6, URZ ;  /* 0x800000060806b290 */ /* 0x000fe4000fffe0ff */
[----:B------:R-:W-:Y:S02]  /*5240*/  @!UP3 UIMAD UR14, UR4, UR5, UR14 ;  /* 0x00000005040eb2a4 */ /* 0x000fe4000f8e020e */
[----:B------:R-:W-:Y:S01]  /*5250*/  @!UP3 UIMAD UR13, UR6, UR10, UR13 ;  /* 0x0000000a060db2a4 */ /* 0x000fe2000f8e020d */
[----:B------:R-:W-:Y:S11]  /*5260*/  BRA.U UP4, `(.L_x_98) ;  /* 0x0000000104107547 */ /* 0x000ff6000b800000 */
[----:B--2---:R-:W-:Y:S04]  /*5270*/  MOV R0, UR43 ;  /* 0x0000002b00007c02 */ /* 0x004fe80008000f00 */
[----:B------:R-:W-:Y:S04]  /*5280*/  SHF.L.U32 R5, R0, 0x1f, RZ ;  /* 0x0000001f00057819 */ /* 0x000fe800000006ff */
[----:B------:R-:W2:Y:S02]  /*5290*/  SYNCS.PHASECHK.TRANS64.TRYWAIT P1, [UR21+0xf8], R5 ;  /* 0x0000f805ff0075a7 */ /* 0x000ea40008021115 */
[----:B--2---:R-:W-:Y:S05]  /*52a0*/  @!P1 BRA `(.L_x_99) ;  /* 0x0000003c00ac9947 */ /* 0x004fea0003800000 */
.L_x_98:
[----:B------:R-:W-:Y:S05]  /*52b0*/  BRA.U !UP6, `(.L_x_100) ;  /* 0x000000010e387547 */ /* 0x000fea000b800000 */
[----:B------:R-:W-:Y:S01]  /*52c0*/  UPLOP3.LUT UP1, UPT, UPT, UPT, UP5, 0x80, 0x8 ;  /* 0x000000000008789c */ /* 0x000fe20003f2f050 */
[----:B--2---:R-:W-:Y:S01]  /*52d0*/  HFMA2 R0, -RZ, RZ, 0, 5.9604644775390625e-08 ;  /* 0x00000001ff007431 */ /* 0x004fe200000001ff */
[----:B------:R-:W2:Y:S01]  /*52e0*/  LDCU.64 UR8, c[0x0][0x358] ;  /* 0x00006b00ff0877ac */ /* 0x000ea20008000a00 */
[----:B------:R-:W-:Y:S03]  /*52f0*/  IMAD.MOV.U32 R86, RZ, RZ, 0x1 ;  /* 0x00000001ff567424 */ /* 0x000fe600078e00ff */
[----:B------:R-:W-:Y:S05]  /*5300*/  PLOP3.LUT P1, PT, PT, PT, UP1, 0x80, 0x8 ;  /* 0x000000000008781c */ /* 0x000fea0003f2f018 */
[----:B------:R-:W3:Y:S01]  /*5310*/  @UP1 LDCU.64 UR4, c[0x0][0x888] ;  /* 0x00011100ff0417ac */ /* 0x000ee20008000a00 */
[----:B------:R-:W-:Y:S07]  /*5320*/  @UP1 UIMAD UR6, UR36, UR32, URZ ;  /* 0x00000020240612a4 */ /* 0x000fee000f8e02ff */
[----:B------:R-:W-:Y:S01]  /*5330*/  @!P1 PRMT R86, R0, 0x7610, R86 ;  /* 0x0000761000569816 */ /* 0x000fe20000000056 */
[----:B---3--:R-:W-:Y:S06]  /*5340*/  @UP1 UIMAD.WIDE UR4, UR6, 0x4, UR4 ;  /* 0x00000004060418a5 */ /* 0x008fec000f8e0204 */
[----:B------:R-:W-:Y:S01]  /*5350*/  IMAD.U32 R6, RZ, RZ, UR4 ;  /* 0x00000004ff067e24 */ /* 0x000fe2000f8e00ff */
[----:B------:R-:W-:Y:S04]  /*5360*/  MOV R7, UR5 ;  /* 0x0000000500077c02 */ /* 0x000fe80008000f00 */
[----:B------:R-:W3:Y:S01]  /*5370*/  @!UP1 LDCU UR4, c[0x0][0x880] ;  /* 0x00011000ff0497ac */ /* 0x000ee20008000800 */
[----:B--2--5:R4:W5:Y:S02]  /*5380*/  @P1 LDG.E R41, desc[UR8][R6.64] ;  /* 0x0000000806291981 */ /* 0x024964000c1e1900 */
[----:B---34-:R-:W-:Y:S07]  /*5390*/  @!P1 IMAD.U32 R41, RZ, RZ, UR4 ;  /* 0x00000004ff299e24 */ /* 0x018fee000f8e00ff */
.L_x_100:
[----:B-----5:R-:W-:Y:S01]  /*53a0*/  @!P0 FSETP.EQ.AND P2, PT, R41, RZ, PT ;  /* 0x000000ff2900820b */ /* 0x020fe20003f42000 */
[----:B------:R-:W-:Y:S01]  /*53b0*/  @!UPT UIADD3 URZ, UPT, UPT, URZ, URZ, URZ ;  /* 0x000000fffffff290 */ /* 0x000fe2000fffe0ff */
[----:B------:R-:W-:Y:S11]  /*53c0*/  @!P0 BRA `(.L_x_101) ;  /* 0x0000000000148947 */ /* 0x000ff60003800000 */
[----:B------:R-:W-:Y:S02]  /*53d0*/  LOP3.LUT P0, RZ, R86, 0xff, RZ, 0xc0, !PT ;  /* 0x000000ff56ff7812 */ /* 0x000fe4000780c0ff */
[----:B------:R-:W-:Y:S04]  /*53e0*/  PLOP3.LUT P2, PT, PT, PT, UP1, 0x80, 0x8 ;  /* 0x000000000008781c */ /* 0x000fe80003f4f018 */
[----:B------:R-:W-:Y:S07]  /*53f0*/  PLOP3.LUT P2, PT, P2, PT, PT, 0x8, 0x80 ;  /* 0x000000000080781c */ /* 0x000fee000174e170 */
[----:B------:R-:W-:Y:S11]  /*5400*/  @P0 FSETP.EQ.AND P2, PT, R41, RZ, PT ;  /* 0x000000ff2900020b */ /* 0x000ff60003f42000 */
[----:B------:R-:W-:Y:S02]  /*5410*/  @!UPT UIADD3 URZ, UPT, UPT, URZ, URZ, URZ ;  /* 0x000000fffffff290 */ /* 0x000fe4000fffe0ff */
.L_x_101:
[----:B------:R-:W3:Y:S01]  /*5420*/  SYNCS.PHASECHK.TRANS64.TRYWAIT P0, [UR21+0xe0], R4 ;  /* 0x0000e004ff0075a7 */ /* 0x000ee20008001115 */
[----:B------:R-:W-:Y:S04]  /*5430*/  ELECT P1, URZ, PT ;  /* 0x0000000000ff782f */ /* 0x000fe80003820000 */
[----:B------:R-:W-:Y:S01]  /*5440*/  PLOP3.LUT P1, PT, P2, P1, PT, 0xf2, 0x2f ;  /* 0x00000000002f781c */ /* 0x000fe20001723e72 */
[----:B------:R-:W-:Y:S01]  /*5450*/  @!UPT UIADD3 URZ, UPT, UPT, URZ, URZ, URZ ;  /* 0x000000fffffff290 */ /* 0x000fe2000fffe0ff */
[----:B---3--:R-:W-:Y:S11]  /*5460*/  @!P0 BRA `(.L_x_102) ;  /* 0x0000003c00548947 */ /* 0x008ff60003800000 */
.L_x_184:
[----:B------:R-:W-:Y:S01]  /*5470*/  @!P1 IADD3 R2, P0, PT, R12, 0x580, RZ ;  /* 0x000005800c029810 */ /* 0x000fe20007f1e0ff */
[----:B------:R-:W-:Y:S01]  /*5480*/  VOTEU.ALL UP0, P1 ;  /* 0x0000000000ff7886 */ /* 0x000fe20000800000 */
[----:B------:R-:W-:Y:S01]  /*5490*/  UMOV UR6, 0x0 ;  /* 0x0000000000067882 */ /* 0x000fe20000000000 */
[----:B------:R-:W-:Y:S01]  /*54a0*/  UMOV UR7, 0x10000000 ;  /* 0x1000000000077882 */ /* 0x000fe20000000000 */
[----:B------:R-:W-:Y:S01]  /*54b0*/  @!P1 R2UR UR5, R2 ;  /* 0x00000000020592ca */ /* 0x000fe200000e0000 */
[----:B--2---:R-:W-:Y:S01]  /*54c0*/  @!P1 IMAD.X R0, RZ, RZ, R13, P0 ;  /* 0x000000ffff009224 */ /* 0x004fe200000e060d */
[----:B------:R-:W-:Y:S01]  /*54d0*/  @!UP0 UIADD3 UR24, UPT, UPT, UR21, 0x200, URZ ;  /* 0x0000020015188890 */ /* 0x000fe2000fffe0ff */
[----:B------:R-:W-:Y:S01]  /*54e0*/  VIADD R10, R10, 0x1 ;  /* 0x000000010a0a7836 */ /* 0x000fe20000000000 */
[----:B------:R-:W-:Y:S02]  /*54f0*/  @!UP0 UIADD3 UR10, UPT, UPT, UR26, 0x40, URZ ;  /* 0x000000401a0a8890 */ /* 0x000fe4000fffe0ff */
[----:B------:R-:W-:Y:S01]  /*5500*/  @!P1 R2UR UR4, R0 ;  /* 0x00000000000492ca */ /* 0x000fe200000e0000 */
[----:B------:R-:W-:Y:S01]  /*5510*/  @!UP0 UIADD3 UR8, UPT, UPT, UR21, 0xa00, URZ ;  /* 0x00000a0015088890 */ /* 0x000fe2000fffe0ff */
[----:B------:R-:W-:Y:S01]  /*5520*/  @!P1 IMAD.MOV.U32 R0, RZ, RZ, 0x1000 ;  /* 0x00001000ff009424 */ /* 0x000fe200078e00ff */
[----:B------:R-:W-:Y:S01]  /*5530*/  VOTEU.ALL UP0, P1 ;  /* 0x0000000000ff7886 */ /* 0x000fe20000800000 */
[----:B------:R-:W-:Y:S01]  /*5540*/  UMOV UR28, UR36 ;  /* 0x00000024001c7c82 */ /* 0x000fe20008000000 */
[----:B------:R-:W-:Y:S01]  /*5550*/  UMOV UR9, UR25 ;  /* 0x0000001900097c82 */ /* 0x000fe20008000000 */
[----:B------:R-:W-:Y:S01]  /*5560*/  UMOV UR11, UR27 ;  /* 0x0000001b000b7c82 */ /* 0x000fe20008000000 */
[----:B------:R-:W-:Y:S01]  /*5570*/  IMAD.U32 R6, RZ, RZ, UR5 ;  /* 0x00000005ff067e24 */ /* 0x000fe2000f8e00ff */
[----:B------:R-:W-:Y:S05]  /*5580*/  UMOV UR12, UR36 ;  /* 0x00000024000c7c82 */ /* 0x000fea0008000000 */
[----:B------:R-:W-:Y:S01]  /*5590*/  IMAD.U32 R7, RZ, RZ, UR4 ;  /* 0x00000004ff077e24 */ /* 0x000fe2000f8e00ff */
[----:B------:R-:W-:Y:S04]  /*55a0*/  @!P1 R2UR UR4, R6 ;  /* 0x00000000060492ca */ /* 0x000fe800000e0000 */
[----:B------:R-:W-:Y:S11]  /*55b0*/  @!P1 R2UR UR5, R7 ;  /* 0x00000000070592ca */ /* 0x000ff600000e0000 */
[----:B------:R-:W-:Y:S02]  /*55c0*/  @!UPT UIADD3 URZ, UPT, UPT, URZ, URZ, URZ ;  /* 0x000000fffffff290 */ /* 0x000fe4000fffe0ff */
[----:B------:R-:W-:Y:S01]  /*55d0*/  @!UP0 UTMALDG.3D [UR24], [UR4], desc[UR6] ;  /* 0x00000618040085b4 */ /* 0x000fe20008011000 */
[----:B------:R-:W-:Y:S05]  /*55e0*/  VOTEU.ALL UP0, P1 ;  /* 0x0000000000ff7886 */ /* 0x000fea0000800000 */
[----:B------:R2:W-:Y:S01]  /*55f0*/  @!UP0 UTMALDG.3D [UR8], [UR4], desc[UR6] ;  /* 0x00000608040085b4 */ /* 0x0005e20008011000 */
[----:B------:R3:W-:Y:S01]  /*5600*/  @!P1 SYNCS.ARRIVE.TRANS64.RED.A0TR RZ, [UR21+0xd0], R0 ;  /* 0x0000d000ffff99a7 */ /* 0x0007e20008300415 */
[----:B--2---:R-:W-:Y:S09]  /*5610*/  UPRMT UR4, UR46, 0x654, UR25 ;  /* 0x000006542e047896 */ /* 0x004ff20008000019 */
[----:B------:R-:W-:Y:S01]  /*5620*/  SYNCS.ARRIVE.TRANS64.RED.A1T0 RZ, [UR4], RZ ;  /* 0x000000ffffff79a7 */ /* 0x000fe20008100404 */
[----:B------:R-:W2:Y:S02]  /*5630*/  SYNCS.PHASECHK.TRANS64.TRYWAIT P0, [UR21+0xe8], R4 ;  /* 0x0000e804ff0075a7 */ /* 0x000ea40008001115 */
[----:B--23--:R-:W-:Y:S05]  /*5640*/  @!P0 BRA `(.L_x_103) ;  /* 0x0000003800f48947 */ /* 0x00cfea0003800000 */
.L_x_186:
[----:B------:R-:W-:Y:S01]  /*5650*/  UIADD3 UR30, UPT, UPT, UR14, UR63, URZ ;  /* 0x0000003f0e1e7290 */ /* 0x000fe2000fffe0ff */
[----:B------:R-:W-:Y:S01]  /*5660*/  @!P1 IADD3 R2, P0, PT, R12, 0x580, RZ ;  /* 0x000005800c029810 */ /* 0x000fe20007f1e0ff */
[----:B------:R-:W-:Y:S01]  /*5670*/  UPLOP3.LUT UP4, UPT, UPT, UPT, UPT, 0x80, 0x8 ;  /* 0x000000000008789c */ /* 0x000fe20003f8f070 */
[----:B------:R-:W-:Y:S01]  /*5680*/  R2UR UR24, R88 ;  /* 0x00000000581872ca */ /* 0x000fe200000e0000 */
[----:B------:R-:W-:Y:S01]  /*5690*/  VOTEU.ALL UP0, P1 ;  /* 0x0000000000ff7886 */ /* 0x000fe20000800000 */
[----:B------:R-:W-:Y:S01]  /*56a0*/  @!P1 R2UR UR5, R2 ;  /* 0x00000000020592ca */ /* 0x000fe200000e0000 */
[----:B------:R-:W-:Y:S01]  /*56b0*/  @!P1 IMAD.X R0, RZ, RZ, R13, P0 ;  /* 0x000000ffff009224 */ /* 0x000fe200000e060d */
[----:B------:R-:W-:Y:S01]  /*56c0*/  UMOV UR6, 0x0 ;  /* 0x0000000000067882 */ /* 0x000fe20000000000 */
[----:B------:R-:W-:Y:S01]  /*56d0*/  UMOV UR7, 0x10000000 ;  /* 0x1000000000077882 */ /* 0x000fe20000000000 */
[----:B------:R-:W-:Y:S01]  /*56e0*/  @!UP0 UIADD3 UR18, UPT, UPT, UR26, 0x20, URZ ;  /* 0x000000201a128890 */ /* 0x000fe2000fffe0ff */
[----:B------:R-:W-:Y:S01]  /*56f0*/  ISETP.NE.AND P0, PT, R10, 0x2, PT ;  /* 0x000000020a00780c */ /* 0x000fe20003f05270 */
[----:B------:R-:W-:Y:S01]  /*5700*/  @!UP0 UIADD3 UR16, UPT, UPT, UR21, 0x1200, URZ ;  /* 0x0000120015108890 */ /* 0x000fe2000fffe0ff */
[----:B------:R-:W-:Y:S01]  /*5710*/  @!P1 R2UR UR4, R0 ;  /* 0x00000000000492ca */ /* 0x000fe200000e0000 */
[----:B------:R-:W-:Y:S01]  /*5720*/  @!UP0 UIADD3 UR17, UPT, UPT, UR21, 0xd8, URZ ;  /* 0x000000d815118890 */ /* 0x000fe2000fffe0ff */
[----:B------:R-:W-:Y:S01]  /*5730*/  SEL R0, RZ, 0x1, P0 ;  /* 0x00000001ff007807 */ /* 0x000fe20000000000 */
[----:B------:R-:W-:Y:S01]  /*5740*/  @!UP0 UIADD3 UR10, UPT, UPT, UR26, 0x60, URZ ;  /* 0x000000601a0a8890 */ /* 0x000fe2000fffe0ff */
[----:B------:R-:W-:Y:S01]  /*5750*/  LOP3.LUT R11, R11, 0x1, RZ, 0x3c, !PT ;  /* 0x000000010b0b7812 */ /* 0x000fe200078e3cff */
[----:B------:R-:W-:Y:S01]  /*5760*/  @!UP0 UIADD3 UR8, UPT, UPT, UR21, 0x1a00, URZ ;  /* 0x00001a0015088890 */ /* 0x000fe2000fffe0ff */
[----:B--2---:R-:W-:Y:S01]  /*5770*/  IMAD.U32 R4, RZ, RZ, UR5 ;  /* 0x00000005ff047e24 */ /* 0x004fe2000f8e00ff */
[----:B------:R-:W-:Y:S01]  /*5780*/  VOTEU.ALL UP0, P1 ;  /* 0x0000000000ff7886 */ /* 0x000fe20000800000 */
[----:B------:R-:W-:Y:S01]  /*5790*/  UMOV UR19, UR27 ;  /* 0x0000001b00137c82 */ /* 0x000fe20008000000 */
[----:B------:R-:W-:Y:S01]  /*57a0*/  UMOV UR20, UR36 ;  /* 0x0000002400147c82 */ /* 0x000fe20008000000 */
[----:B------:R-:W-:Y:S01]  /*57b0*/  UMOV UR11, UR27 ;  /* 0x0000001b000b7c82 */ /* 0x000fe20008000000 */
[----:B------:R-:W-:Y:S01]  /*57c0*/  UMOV UR12, UR36 ;  /* 0x00000024000c7c82 */ /* 0x000fe20008000000 */
[----:B------:R-:W-:Y:S01]  /*57d0*/  UMOV UR9, UR17 ;  /* 0x0000001100097c82 */ /* 0x000fe20008000000 */
[----:B------:R-:W-:Y:S01]  /*57e0*/  IMAD.U32 R5, RZ, RZ, UR4 ;  /* 0x00000004ff057e24 */ /* 0x000fe2000f8e00ff */
[----:B------:R-:W-:Y:S01]  /*57f0*/  @!P1 R2UR UR4, R4 ;  /* 0x00000000040492ca */ /* 0x000fe200000e0000 */
[----:B------:R-:W-:Y:S01]  /*5800*/  UIADD3 UR31, UPT, UPT, UR13, UR24, URZ ;  /* 0x000000180d1f7290 */ /* 0x000fe2000fffe0ff */
[----:B------:R-:W-:Y:S01]  /*5810*/  LOP3.LUT R9, R9, R0, RZ, 0x3c, !PT ;  /* 0x0000000009097212 */ /* 0x000fe200078e3cff */
[----:B------:R-:W-:Y:S01]  /*5820*/  UMOV UR36, UR29 ;  /* 0x0000001d00247c82 */ /* 0x000fe20008000000 */
[----:B------:R-:W-:Y:S02]  /*5830*/  @!P1 R2UR UR5, R5 ;  /* 0x00000000050592ca */ /* 0x000fe400000e0000 */
[----:B------:R-:W-:Y:S11]  /*5840*/  SEL R10, R10, RZ, P0 ;  /* 0x000000ff0a0a7207 */ /* 0x000ff60000000000 */
[----:B------:R2:W-:Y:S01]  /*5850*/  @!UP0 UTMALDG.3D [UR16], [UR4], desc[UR6] ;  /* 0x00000610040085b4 */ /* 0x0005e20008011000 */
[----:B------:R-:W-:Y:S05]  /*5860*/  VOTEU.ALL UP0, P1 ;  /* 0x0000000000ff7886 */ /* 0x000fea0000800000 */
[----:B------:R2:W-:Y:S01]  /*5870*/  @!UP0 UTMALDG.3D [UR8], [UR4], desc[UR6] ;  /* 0x00000608040085b4 */ /* 0x0005e20008011000 */
[----:B------:R2:W-:Y:S01]  /*5880*/  @!P1 SYNCS.ARRIVE.TRANS64.RED.A0TR RZ, [UR21+0xd8], R3 ;  /* 0x0000d803ffff99a7 */ /* 0x0005e20008300415 */
[----:B------:R-:W-:Y:S01]  /*5890*/  SYNCS.ARRIVE.TRANS64.RED.A1T0 RZ, [UR37], RZ ;  /* 0x000000ffffff79a7 */ /* 0x000fe20008100425 */
[----:B------:R-:W-:Y:S05]  /*58a0*/  BRA.U UP2, `(.L_x_104) ;  /* 0xfffffff102d87547 */ /* 0x000fea000b83ffff */
[----:B--2---:R-:W-:-:S04]  /*58b0*/  SHF.L.U32 R3, R11, 0x1f, RZ ;  /* 0x0000001f0b037819 */ /* 0x004fc800000006ff */
[----:B------:R-:W2:Y:S02]  /*58c0*/  SYNCS.PHASECHK.TRANS64.TRYWAIT P0, [UR21+0xe0], R3 ;  /* 0x0000e003ff0075a7 */ /* 0x000ea40008001115 */
[----:B--2---:R-:W-:Y:S05]  /*58d0*/  @!P0 BRA `(.L_x_105) ;  /* 0x0000003800688947 */ /* 0x004fea0003800000 */
.L_x_188:
[----:B--2---:R-:W-:-:S07]  /*58e0*/  MOV R0, UR21 ;  /* 0x0000001500007c02 */ /* 0x004fce0008000f00 */
.L_x_106:
[----:B--2---:R-:W-:-:S04]  /*58f0*/  SHF.L.U32 R3, R11, 0x1f, RZ ;  /* 0x0000001f0b037819 */ /* 0x004fc800000006ff */
[----:B------:R2:W3:Y:S03]  /*5900*/  SYNCS.PHASECHK.TRANS64.TRYWAIT P0, [R0+URZ+0xe8], R3 ;  /* 0x0000e803000075a7 */ /* 0x0004e600080011ff */
[----:B---3--:R-:W-:Y:S05]  /*5910*/  @!P0 NANOSLEEP.SYNCS 0x989680 ;  /* 0x009896800000895d */ /* 0x008fea0003900000 */
[----:B------:R-:W3:Y:S02]  /*5920*/  @!P0 SYNCS.PHASECHK.TRANS64 P0, [R0+URZ+0xe8], R3 ;  /* 0x0000e803000085a7 */ /* 0x000ee400080010ff */
[----:B-1-3--:R-:W-:Y:S05]  /*5930*/  @P0 EXIT ;  /* 0x000000000000094d */ /* 0x00afea0003800000 */
[----:B------:R-:W-:Y:S05]  /*5940*/  BRA `(.L_x_106) ;  /* 0xfffffffc00e87947 */ /* 0x000fea000383ffff */
.L_x_95:
[----:B------:R-:W-:-:S06]  /*5950*/  UISETP.GE.AND UP0, UPT, UR18, 0x4, UPT ;  /* 0x000000041200788c */ /* 0x000fcc000bf06270 */
[----:B------:R-:W-:-:S13]  /*5960*/  PLOP3.LUT P0, PT, PT, PT, UP0, 0x80, 0x8 ;  /* 0x000000000008781c */ /* 0x000fda0003f0f008 */
[----:B-1----:R-:W-:Y:S05]  /*5970*/  @!P0 EXIT ;  /* 0x000000000000894d */ /* 0x002fea0003800000 */
[----:B------:R-:W-:Y:S01]  /*5980*/  BAR.SYNC.DEFER_BLOCKING 0x6, 0xa0 ;  /* 0x0182800000007b1d */ /* 0x000fe20000010000 */
[----:B------:R-:W-:Y:S01]  /*5990*/  IMAD.SHL.U32 R4, R87, 0x200000, RZ ;  /* 0x0020000057047824 */ /* 0x000fe200078e00ff */
[----:B------:R-:W-:Y:S01]  /*59a0*/  CS2R R94, SRZ ;  /* 0x00000000005e7805 */ /* 0x000fe2000001ff00 */
[C---:B------:R-:W-:Y:S01]  /*59b0*/  IMAD.SHL.U32 R85, R97.reuse, 0x20, RZ ;  /* 0x0000002061557824 */ /* 0x040fe200078e00ff */
[----:B------:R-:W-:Y:S01]  /*59c0*/  CS2R R92, SRZ ;  /* 0x00000000005c7805 */ /* 0x000fe2000001ff00 */
[C---:B------:R-:W-:Y:S01]  /*59d0*/  IMAD.U32 R37, R97.reuse, 0x10000, RZ ;  /* 0x0001000061257824 */ /* 0x040fe200078e00ff */
[----:B------:R-:W-:Y:S02]  /*59e0*/  UMOV UR44, 0x400 ;  /* 0x00000400002c7882 */ /* 0x000fe40000000000 */
[----:B------:R-:W1:Y:S01]  /*59f0*/  LDC.64 R82, c[0x0][0x8b0] ;  /* 0x00022c00ff527b82 */ /* 0x000e620000000a00 */
[----:B------:R-:W-:Y:S01]  /*5a00*/  ULEA UR44, UR46, UR44, 0x18 ;  /* 0x0000002c2e2c7291 */ /* 0x000fe2000f8ec0ff */
[----:B------:R-:W-:Y:S01]  /*5a10*/  IMAD.SHL.U32 R5, R97, 0x4, RZ ;  /* 0x0000000461057824 */ /* 0x000fe200078e00ff */
[----:B------:R-:W-:Y:S01]  /*5a20*/  LOP3.LUT R4, R4, 0x200000, RZ, 0xc0, !PT ;  /* 0x0020000004047812 */ /* 0x000fe200078ec0ff */
[----:B------:R-:W-:Y:S01]  /*5a30*/  IMAD.SHL.U32 R7, R87, 0x400, RZ ;  /* 0x0000040057077824 */ /* 0x000fe200078e00ff */
[C---:B------:R-:W-:Y:S01]  /*5a40*/  LOP3.LUT R6, R85.reuse, 0x80, RZ, 0xc0, !PT ;  /* 0x0000008055067812 */ /* 0x040fe200078ec0ff */
[----:B------:R-:W-:Y:S01]  /*5a50*/  UIADD3 UR4, UPT, UPT, UR44, 0x2200, URZ ;  /* 0x000022002c047890 */ /* 0x000fe2000fffe0ff */
[C---:B------:R-:W-:Y:S01]  /*5a60*/  LOP3.LUT R84, R85.reuse, 0xb60, RZ, 0xc0, !PT ;  /* 0x00000b6055547812 */ /* 0x040fe200078ec0ff */
[----:B------:R-:W2:Y:S01]  /*5a70*/  LDC.64 R80, c[0x0][0x8a8] ;  /* 0x00022a00ff507b82 */ /* 0x000ea20000000a00 */
[----:B------:R-:W-:Y:S01]  /*5a80*/  LOP3.LUT R37, R4, 0x400000, R37, 0xf8, !PT ;  /* 0x0040000004257812 */ /* 0x000fe200078ef825 */
[----:B------:R-:W-:Y:S01]  /*5a90*/  IMAD.MOV.U32 R36, RZ, RZ, RZ ;  /* 0x000000ffff247224 */ /* 0x000fe200078e00ff */
[----:B------:R-:W-:Y:S01]  /*5aa0*/  LOP3.LUT R5, R6, 0x10, R5, 0xf8, !PT ;  /* 0x0000001006057812 */ /* 0x000fe200078ef805 */
[----:B------:R-:W-:Y:S01]  /*5ab0*/  IMAD.MOV.U32 R91, RZ, RZ, RZ ;  /* 0x000000ffff5b7224 */ /* 0x000fe200078e00ff */
[----:B------:R-:W-:Y:S01]  /*5ac0*/  LOP3.LUT R84, R84, 0x400, R7, 0xf8, !PT ;  /* 0x0000040054547812 */ /* 0x000fe200078ef807 */
[----:B------:R-:W-:Y:S01]  /*5ad0*/  IMAD.U32 R96, RZ, RZ, UR4 ;  /* 0x00000004ff607e24 */ /* 0x000fe2000f8e00ff */
[----:B------:R-:W-:Y:S01]  /*5ae0*/  LOP3.LUT P0, RZ, R85, 0x80, RZ, 0xc0, !PT ;  /* 0x0000008055ff7812 */ /* 0x000fe2000780c0ff */
[----:B------:R-:W3:Y:S01]  /*5af0*/  LDCU UR58, c[0x0][0x370] ;  /* 0x00006e00ff3a77ac */ /* 0x000ee20008000800 */
[----:B------:R-:W4:Y:S01]  /*5b00*/  LDS R0, [UR44+0x1b0] ;  /* 0x0001b02cff007984 */ /* 0x000f220008000800 */
[----:B------:R-:W-:-:S02]  /*5b10*/  LOP3.LUT R84, R84, R5, RZ, 0xfc, !PT ;  /* 0x0000000554547212 */ /* 0x000fc400078efcff */
[----:B------:R-:W-:Y:S01]  /*5b20*/  P2R R4, PR, RZ, 0x1 ;  /* 0x00000001ff047803 */ /* 0x000fe20000000000 */
[----:B------:R-:W1:Y:S01]  /*5b30*/  LDCU UR43, c[0x0][0xb0c] ;  /* 0x00016180ff2b77ac */ /* 0x000e620008000800 */
[----:B------:R-:W-:Y:S01]  /*5b40*/  LOP3.LUT R97, R97, 0x60, RZ, 0xc0, !PT ;  /* 0x0000006061617812 */ /* 0x000fe200078ec0ff */
[----:B------:R-:W1:Y:S01]  /*5b50*/  LDCU UR39, c[0x0][0xb30] ;  /* 0x00016600ff2777ac */ /* 0x000e620008000800 */
[----:B------:R-:W1:Y:S01]  /*5b60*/  LDCU.64 UR56, c[0x0][0x888] ;  /* 0x00011100ff3877ac */ /* 0x000e620008000a00 */
[----:B------:R-:W1:Y:S01]  /*5b70*/  LDCU.64 UR40, c[0x0][0xb28] ;  /* 0x00016500ff2877ac */ /* 0x000e620008000a00 */
[----:B------:R-:W1:Y:S01]  /*5b80*/  LDCU.64 UR60, c[0x0][0x890] ;  /* 0x00011200ff3c77ac */ /* 0x000e620008000a00 */
[----:B------:R-:W1:Y:S01]  /*5b90*/  LDCU.128 UR52, c[0x0][0xb10] ;  /* 0x00016200ff3477ac */ /* 0x000e620008000c00 */
[----:B------:R-:W1:Y:S01]  /*5ba0*/  LDCU UR47, c[0x0][0x374] ;  /* 0x00006e80ff2f77ac */ /* 0x000e620008000800 */
[----:B------:R-:W-:Y:S01]  /*5bb0*/  UIADD3 UR62, UPT, UPT, UR44, 0x200, URZ ;  /* 0x000002002c3e7890 */ /* 0x000fe2000fffe0ff */
[----:B-1234-:R-:W-:-:S11]  /*5bc0*/  IMAD.IADD R37, R0, 0x1, R37 ;  /* 0x0000000100257824 */ /* 0x01efd600078e0225 */
.L_x_132:
[C---:B------:R-:W-:Y:S02]  /*5bd0*/  LEA R3, R91.reuse, UR44, 0x3 ;  /* 0x0000002c5b037c11 */ /* 0x040fe4000f8e18ff */
[----:B------:R-:W-:Y:S02]  /*5be0*/  SHF.L.U32 R0, R94, 0x1f, RZ ;  /* 0x0000001f5e007819 */ /* 0x000fe400000006ff */
[----:B------:R-:W-:Y:S02]  /*5bf0*/  LEA R5, R91, UR44, 0x4 ;  /* 0x0000002c5b057c11 */ /* 0x000fe4000f8e20ff */
[----:B-1----:R-:W1:Y:S02]  /*5c00*/  SYNCS.PHASECHK.TRANS64.TRYWAIT P0, [R3+URZ+0x100], R0 ;  /* 0x00010000030075a7 */ /* 0x002e6400080011ff */
[----:B-1----:R-:W-:Y:S05]  /*5c10*/  @!P0 BRA `(.L_x_107) ;  /* 0x0000003400b08947 */ /* 0x002fea0003800000 */
.L_x_189:
        /* <DEDUP_REMOVED lines=11> */
[----:B------:R-:W-:Y:S01]  /*5cd0*/  PLOP3.LUT P0, PT, PT, PT, UP1, 0x80, 0x8 ;  /* 0x000000000008781c */ /* 0x000fe20003f0f018 */
[----:B------:R-:W-:Y:S11]  /*5ce0*/  UP2UR UR45, UPR, URZ, 0x2 ;  /* 0x00000002ff2d7883 */ /* 0x000ff60008000000 */
[----:B------:R-:W-:Y:S01]  /*5cf0*/  @!UPT UIADD3 URZ, UPT, UPT, URZ, URZ, URZ ;  /* 0x000000fffffff290 */ /* 0x000fe2000fffe0ff */
[----:B-1----:R-:W-:Y:S02]  /*5d00*/  @P0 SHF.R.U32.HI R0, RZ, 0x10, R5 ;  /* 0x00000010ff000819 */ /* 0x002fe40000011605 */
        /* <DEDUP_REMOVED lines=12> */
[----:B------:R-:W2:Y:S01]  /*5dd0*/  LDCU UR12, c[0x0][0xb20] ;  /* 0x00016400ff0c77ac */ /* 0x000ea20008000800 */
[----:B------:R-:W-:Y:S02]  /*5de0*/  UIMAD.WIDE.U32 UR4, UR47, UR55, URZ ;  /* 0x000000372f0472a5 */ /* 0x000fe4000f8e00ff */
[----:B------:R-:W-:Y:S02]  /*5df0*/  UIMAD.WIDE.U32 UR6, UR58, UR52, URZ ;  /* 0x000000343a0672a5 */ /* 0x000fe4000f8e00ff */
[----:B------:R-:W-:Y:S02]  /*5e00*/  UISETP.NE.AND UP0, UPT, UR54, 0x1, UPT ;  /* 0x000000013600788c */ /* 0x000fe4000bf05270 */
[----:B------:R-:W-:Y:S02]  /*5e10*/  UIMAD.WIDE.U32 UR8, UR37, UR55, URZ ;  /* 0x00000037250872a5 */ /* 0x000fe4000f8e00ff */
[----:B------:R-:W-:Y:S02]  /*5e20*/  UIMAD.WIDE.U32 UR10, UR38, UR52, URZ ;  /* 0x00000034260a72a5 */ /* 0x000fe4000f8e00ff */
[----:B------:R-:W-:Y:S02]  /*5e30*/  UISETP.NE.AND UP1, UPT, UR43, 0x1, UPT ;  /* 0x000000012b00788c */ /* 0x000fe4000bf25270 */
[----:B------:R-:W-:Y:S01]  /*5e40*/  UISETP.NE.AND UP2, UPT, UR42, 0x1, UPT ;  /* 0x000000012a00788c */ /* 0x000fe2000bf45270 */
[----:B------:R-:W-:Y:S02]  /*5e50*/  UMOV UR4, UR5 ;  /* 0x0000000500047c82 */ /* 0x000fe40008000000 */
[----:B--2---:R-:W-:Y:S03]  /*5e60*/  USHF.R.U32.HI UR5, URZ, UR12, UR4 ;  /* 0x0000000cff057299 */ /* 0x004fe60008011604 */
[----:B------:R-:W-:Y:S02]  /*5e70*/  UMOV UR4, UR7 ;  /* 0x0000000700047c82 */ /* 0x000fe40008000000 */
[----:B------:R-:W-:Y:S02]  /*5e80*/  USHF.R.U32.HI UR7, URZ, UR53, UR4 ;  /* 0x00000035ff077299 */ /* 0x000fe40008011604 */
[----:B------:R-:W-:Y:S02]  /*5e90*/  USEL UR4, UR47, UR5, !UP0 ;  /* 0x000000052f047287 */ /* 0x000fe4000c000000 */
[----:B------:R-:W-:Y:S01]  /*5ea0*/  USEL UR7, UR58, UR7, !UP1 ;  /* 0x000000073a077287 */ /* 0x000fe2000c800000 */
[----:B------:R-:W-:Y:S01]  /*5eb0*/  UMOV UR5, UR9 ;  /* 0x0000000900057c82 */ /* 0x000fe20008000000 */
[----:B------:R-:W-:Y:S02]  /*5ec0*/  UIMAD.WIDE.U32 UR8, UR4, UR40, URZ ;  /* 0x00000028040872a5 */ /* 0x000fe4000f8e00ff */
[----:B------:R-:W-:Y:S03]  /*5ed0*/  USHF.R.U32.HI UR6, URZ, UR12, UR5 ;  /* 0x0000000cff067299 */ /* 0x000fe60008011605 */
[----:B------:R-:W-:Y:S01]  /*5ee0*/  UMOV UR5, UR11 ;  /* 0x0000000b00057c82 */ /* 0x000fe20008000000 */
[----:B------:R-:W-:Y:S02]  /*5ef0*/  UIMAD.WIDE.U32 UR10, UR7, UR40, URZ ;  /* 0x00000028070a72a5 */ /* 0x000fe4000f8e00ff */
[----:B------:R-:W-:Y:S02]  /*5f00*/  USHF.R.U32.HI UR12, URZ, UR53, UR5 ;  /* 0x00000035ff0c7299 */ /* 0x000fe40008011605 */
[----:B------:R-:W-:Y:S01]  /*5f10*/  USEL UR6, UR37, UR6, !UP0 ;  /* 0x0000000625067287 */ /* 0x000fe2000c000000 */
[----:B------:R-:W-:Y:S02]  /*5f20*/  UMOV UR5, UR9 ;  /* 0x0000000900057c82 */ /* 0x000fe40008000000 */
[----:B------:R-:W-:Y:S01]  /*5f30*/  UMOV UR10, UR11 ;  /* 0x0000000b000a7c82 */ /* 0x000fe20008000000 */
[----:B------:R-:W-:Y:S02]  /*5f40*/  @UP2 USHF.R.U32.HI UR4, URZ, UR41, UR5 ;  /* 0x00000029ff042299 */ /* 0x000fe40008011605 */
[----:B------:R-:W-:Y:S02]  /*5f50*/  @UP2 USHF.R.U32.HI UR7, URZ, UR41, UR10 ;  /* 0x00000029ff072299 */ /* 0x000fe4000801160a */
[----:B------:R-:W-:Y:S02]  /*5f60*/  UIMAD UR4, UR42, UR4, URZ ;  /* 0x000000042a0472a4 */ /* 0x000fe4000f8e02ff */
[----:B------:R-:W-:Y:S02]  /*5f70*/  UIMAD.WIDE.U32 UR10, UR6, UR40, URZ ;  /* 0x00000028060a72a5 */ /* 0x000fe4000f8e00ff */
[----:B------:R-:W-:Y:S02]  /*5f80*/  USEL UR5, UR38, UR12, !UP1 ;  /* 0x0000000c26057287 */ /* 0x000fe4000c800000 */
[----:B------:R-:W-:Y:S02]  /*5f90*/  UIMAD UR8, UR42, UR7, URZ ;  /* 0x000000072a0872a4 */ /* 0x000fe4000f8e02ff */
[----:B------:R-:W-:Y:S03]  /*5fa0*/  UISETP.GE.AND UP0, UPT, UR6, UR4, UPT ;  /* 0x000000040600728c */ /* 0x000fe6000bf06270 */
[----:B------:R-:W-:Y:S01]  /*5fb0*/  UMOV UR4, UR11 ;  /* 0x0000000b00047c82 */ /* 0x000fe20008000000 */
[----:B------:R-:W-:Y:S02]  /*5fc0*/  UISETP.GE.OR UP0, UPT, UR5, UR8, UP0 ;  /* 0x000000080500728c */ /* 0x000fe40008706670 */
[----:B------:R-:W-:Y:S02]  /*5fd0*/  USHF.R.U32.HI UR4, URZ, UR41, UR4 ;  /* 0x00000029ff047299 */ /* 0x000fe40008011604 */
[----:B------:R-:W-:Y:S02]  /*5fe0*/  UIMAD.WIDE.U32 UR8, UR5, UR40, URZ ;  /* 0x00000028050872a5 */ /* 0x000fe4000f8e00ff */
[----:B------:R-:W-:Y:S02]  /*5ff0*/  USEL UR11, UR6, UR4, !UP2 ;  /* 0x00000004060b7287 */ /* 0x000fe4000d000000 */
[----:B------:R-:W-:Y:S02]  /*6000*/  UIADD3 UR8, UPT, UPT, -UR5, URZ, URZ ;  /* 0x000000ff05087290 */ /* 0x000fe4000fffe1ff */
[----:B------:R-:W-:Y:S01]  /*6010*/  UIADD3 UR10, UPT, UPT, -UR11, URZ, URZ ;  /* 0x000000ff0b0a7290 */ /* 0x000fe2000fffe1ff */
[----:B------:R-:W-:Y:S01]  /*6020*/  @!UP0 UMOV UR4, UR9 ;  /* 0x0000000900048c82 */ /* 0x000fe20008000000 */
[----:B------:R-:W-:Y:S02]  /*6030*/  UIADD3 UR9, UPT, UPT, -UR6, URZ, URZ ;  /* 0x000000ff06097290 */ /* 0x000fe4000fffe1ff */
[----:B------:R-:W-:Y:S02]  /*6040*/  @!UP0 USHF.R.U32.HI UR4, URZ, UR41, UR4 ;  /* 0x00000029ff048299 */ /* 0x000fe40008011604 */
[----:B------:R-:W-:Y:S02]  /*6050*/  UIMAD UR10, UR42, UR10, UR6 ;  /* 0x0000000a2a0a72a4 */ /* 0x000fe4000f8e0206 */
[----:B------:R-:W-:Y:S04]  /*6060*/  @!UP0 USEL UR4, UR5, UR4, !UP2 ;  /* 0x0000000405048287 */ /* 0x000fe8000d000000 */
[----:B------:R-:W-:Y:S02]  /*6070*/  @!UP0 UIMAD UR10, UR7, UR10, UR4 ;  /* 0x0000000a070a82a4 */ /* 0x000fe4000f8e0204 */
[----:B------:R-:W-:Y:S02]  /*6080*/  @!UP0 UIADD3 UR11, UPT, UPT, UR11, -UR4, URZ ;  /* 0x800000040b0b8290 */ /* 0x000fe4000fffe0ff */
[----:B------:R-:W-:Y:S02]  /*6090*/  UIMAD UR7, UR43, UR8, UR38 ;  /* 0x000000082b0772a4 */ /* 0x000fe4000f8e0226 */
[----:B------:R-:W-:Y:S02]  /*60a0*/  @!UP0 UIMAD UR6, UR11, UR42, UR5 ;  /* 0x0000002a0b0682a4 */ /* 0x000fe4000f8e0205 */
[----:B------:R-:W-:Y:S01]  /*60b0*/  UIMAD UR4, UR54, UR9, UR37 ;  /* 0x00000009360472a4 */ /* 0x000fe2000f8e0225 */
[----:B------:R-:W-:Y:S02]  /*60c0*/  @!UP0 UMOV UR5, UR10 ;  /* 0x0000000a00058c82 */ /* 0x000fe40008000000 */
[----:B------:R-:W-:Y:S02]  /*60d0*/  UIMAD UR38, UR5, UR43, UR7 ;  /* 0x0000002b052672a4 */ /* 0x000fe4000f8e0207 */
[----:B------:R-:W-:Y:S11]  /*60e0*/  UIMAD UR37, UR6, UR54, UR4 ;  /* 0x00000036062572a4 */ /* 0x000ff6000f8e0204 */
[----:B------:R-:W-:Y:S01]  /*60f0*/  @!UPT UIADD3 URZ, UPT, UPT, URZ, URZ, URZ ;  /* 0x000000fffffff290 */ /* 0x000fe2000fffe0ff */
.L_x_108:
[----:B------:R-:W-:Y:S01]  /*6100*/  UISETP.NE.AND UP0, UPT, UR39, 0x1, UPT ;  /* 0x000000012700788c */ /* 0x000fe2000bf05270 */
[----:B------:R-:W-:Y:S01]  /*6110*/  IADD3 R91, PT, PT, R91, 0x1, RZ ;  /* 0x000000015b5b7810 */ /* 0x000fe20007ffe0ff */
[----:B------:R-:W-:Y:S02]  /*6120*/  USHF.L.U32 UR50, UR30, 0x6, URZ ;  /* 0x000000061e327899 */ /* 0x000fe400080006ff */
[----:B------:R-:W-:Y:S07]  /*6130*/  USHF.L.U32 UR49, UR31, 0x7, URZ ;  /* 0x000000071f317899 */ /* 0x000fee00080006ff */
[----:B------:R-:W2:Y:S01]  /*6140*/  @!UP0 LDCU.128 UR12, c[0x0][0xb10] ;  /* 0x00016200ff0c87ac */ /* 0x000ea20008000c00 */
[----:B------:R-:W3:Y:S01]  /*6150*/  @!UP0 LDCU UR5, c[0x0][0xb0c] ;  /* 0x00016180ff0587ac */ /* 0x000ee20008000800 */
[----:B------:R-:W4:Y:S01]  /*6160*/  @!UP0 LDCU UR10, c[0x0][0xb20] ;  /* 0x00016400ff0a87ac */ /* 0x000f220008000800 */
[----:B--2---:R-:W-:Y:S02]  /*6170*/  UIMAD.WIDE.U32 UR8, UR38, UR12, URZ ;  /* 0x0000000c260872a5 */ /* 0x004fe4000f8e00ff */
[----:B------:R-:W-:Y:S02]  /*6180*/  UIMAD.WIDE.U32 UR6, UR37, UR15, URZ ;  /* 0x0000000f250672a5 */ /* 0x000fe4000f8e00ff */
[----:B------:R-:W-:Y:S03]  /*6190*/  @!UP0 UISETP.NE.AND UP1, UPT, UR14, 0x1, UPT ;  /* 0x000000010e00888c */ /* 0x000fe6000bf25270 */
[----:B------:R-:W-:Y:S01]  /*61a0*/  @!UP0 UMOV UR4, UR9 ;  /* 0x0000000900048c82 */ /* 0x000fe20008000000 */
[----:B---3--:R-:W-:Y:S02]  /*61b0*/  @!UP0 UISETP.NE.AND UP2, UPT, UR5, 0x1, UPT ;  /* 0x000000010500888c */ /* 0x008fe4000bf45270 */
[----:B------:R-:W-:Y:S01]  /*61c0*/  @!UP0 USHF.R.U32.HI UR4, URZ, UR13, UR4 ;  /* 0x0000000dff048299 */ /* 0x000fe20008011604 */
[----:B------:R-:W-:Y:S02]  /*61d0*/  @!UP0 UMOV UR6, UR7 ;  /* 0x0000000700068c82 */ /* 0x000fe40008000000 */
[----:B----4-:R-:W-:Y:S02]  /*61e0*/  @!UP0 USHF.R.U32.HI UR6, URZ, UR10, UR6 ;  /* 0x0000000aff068299 */ /* 0x010fe40008011606 */
[----:B------:R-:W-:Y:S02]  /*61f0*/  @!UP0 USEL UR7, UR38, UR4, !UP2 ;  /* 0x0000000426078287 */ /* 0x000fe4000d000000 */
[----:B------:R-:W-:Y:S04]  /*6200*/  @!UP0 USEL UR6, UR37, UR6, !UP1 ;  /* 0x0000000625068287 */ /* 0x000fe8000c800000 */
[----:B------:R-:W-:Y:S02]  /*6210*/  @!UP0 UIADD3 UR4, UPT, UPT, -UR7, UR6, URZ ;  /* 0x0000000607048290 */ /* 0x000fe4000fffe1ff */
[----:B------:R-:W-:Y:S02]  /*6220*/  @!UP0 UIADD3 UR6, UPT, UPT, UR7, -UR6, URZ ;  /* 0x8000000607068290 */ /* 0x000fe4000fffe0ff */
[----:B------:R-:W-:Y:S02]  /*6230*/  @!UP0 UIMAD UR38, UR4, UR5, UR38 ;  /* 0x00000005042682a4 */ /* 0x000fe4000f8e0226 */
[----:B------:R-:W-:Y:S02]  /*6240*/  @!UP0 UIMAD UR37, UR6, UR14, UR37 ;  /* 0x0000000e062582a4 */ /* 0x000fe4000f8e0225 */
[----:B------:R-:W-:Y:S09]  /*6250*/  ULOP3.LUT UP0, URZ, UR62, 0x90, URZ, 0xc0, !UPT ;  /* 0x000000903eff7892 */ /* 0x000ff2000f80c0ff */
[----:B------:R-:W-:Y:S05]  /*6260*/  BRA.U !UP0, `(.L_x_109) ;  /* 0x0000000108407547 */ /* 0x000fea000b800000 */
[----:B------:R-:W2:Y:S01]  /*6270*/  LDCU.64 UR8, c[0x4][0x80] ;  /* 0x01001000ff0877ac */ /* 0x000ea20008000a00 */
[----:B------:R-:W-:Y:S01]  /*6280*/  MOV R3, 0x0 ;  /* 0x0000000000037802 */ /* 0x000fe20000000f00 */
[----:B------:R-:W-:Y:S02]  /*6290*/  HFMA2 R12, -RZ, RZ, 0, 5.9604644775390625e-08 ;  /* 0x00000001ff0c7431 */ /* 0x000fe400000001ff */
[----:B------:R-:W-:Y:S02]  /*62a0*/  IMAD.MOV.U32 R8, RZ, RZ, 0x70 ;  /* 0x00000070ff087424 */ /* 0x000fe400078e00ff */
[----:B------:R-:W-:Y:S01]  /*62b0*/  IMAD.MOV.U32 R13, RZ, RZ, RZ ;  /* 0x000000ffff0d7224 */ /* 0x000fe200078e00ff */
[----:B------:R-:W3:Y:S01]  /*62c0*/  LDCU.64 UR6, c[0x4][0x88] ;  /* 0x01001100ff0677ac */ /* 0x000ee20008000a00 */
[----:B------:R-:W4:Y:S01]  /*62d0*/  LDC.64 R2, c[0x4][R3] ;  /* 0x0100000003027b82 */ /* 0x000f220000000a00 */
[----:B------:R-:W1:Y:S01]  /*62e0*/  LDCU.64 UR4, c[0x4][0x8] ;  /* 0x01000100ff0477ac */ /* 0x000e620008000a00 */
[----:B--2---:R-:W-:Y:S01]  /*62f0*/  MOV R5, UR9 ;  /* 0x0000000900057c02 */ /* 0x004fe20008000f00 */
[----:B------:R-:W-:Y:S01]  /*6300*/  IMAD.U32 R4, RZ, RZ, UR8 ;  /* 0x00000008ff047e24 */ /* 0x000fe2000f8e00ff */
[----:B---3--:R-:W-:Y:S01]  /*6310*/  MOV R7, UR7 ;  /* 0x0000000700077c02 */ /* 0x008fe20008000f00 */
[----:B------:R-:W-:Y:S01]  /*6320*/  IMAD.U32 R6, RZ, RZ, UR6 ;  /* 0x00000006ff067e24 */ /* 0x000fe2000f8e00ff */
[----:B-1----:R-:W-:Y:S01]  /*6330*/  MOV R11, UR5 ;  /* 0x00000005000b7c02 */ /* 0x002fe20008000f00 */
[----:B------:R-:W-:Y:S02]  /*6340*/  IMAD.U32 R10, RZ, RZ, UR4 ;  /* 0x00000004ff0a7e24 */ /* 0x000fe4000f8e00ff */
[----:B------:R-:W-:Y:S07]  /*6350*/  LEPC R20, `(.L_x_109) ;  /* 0x000000001014794e */ /* 0x000fee0000000000 */
[----:B----45:R-:W-:Y:S05]  /*6360*/  CALL.ABS.NOINC R2 ;  /* 0x0000000002007343 */ /* 0x030fea0003c00000 */
.L_x_109:
[----:B------:R-:W-:Y:S01]  /*6370*/  LOP3.LUT P0, RZ, R96, 0x90, RZ, 0xc0, !PT ;  /* 0x0000009060ff7812 */ /* 0x000fe2000780c0ff */
[----:B------:R-:W-:Y:S11]  /*6380*/  BSSY.RECONVERGENT B6, `(.L_x_110) ;  /* 0x0000013000067945 */ /* 0x000ff60003800200 */
[----:B------:R-:W-:Y:S01]  /*6390*/  @!UPT UIADD3 URZ, UPT, UPT, URZ, URZ, URZ ;  /* 0x000000fffffff290 */ /* 0x000fe2000fffe0ff */
[----:B------:R-:W-:Y:S05]  /*63a0*/  @!P0 BRA `(.L_x_111) ;  /* 0x0000000000408947 */ /* 0x000fea0003800000 */
        /* <DEDUP_REMOVED lines=16> */
.L_x_111:
[----:B------:R-:W-:Y:S05]  /*64b0*/  BSYNC.RECONVERGENT B6 ;  /* 0x0000000000067941 */ /* 0x000fea0003800200 */
.L_x_110:
[----:B------:R-:W-:Y:S01]  /*64c0*/  R2UR UR4, R89 ;  /* 0x00000000590472ca */ /* 0x000fe200000e0000 */
[----:B------:R-:W-:Y:S01]  /*64d0*/  UISETP.NE.U32.AND UP0, UPT, UR60, URZ, UPT ;  /* 0x000000ff3c00728c */ /* 0x000fe2000bf05070 */
[----:B------:R-:W-:Y:S02]  /*64e0*/  ISETP.NE.U32.AND P4, PT, R82, RZ, PT ;  /* 0x000000ff5200720c */ /* 0x000fe40003f85070 */
[----:B------:R-:W-:Y:S01]  /*64f0*/  ISETP.NE.U32.AND P2, PT, RZ, UR56, PT ;  /* 0x00000038ff007c0c */ /* 0x000fe2000bf45070 */
[----:B------:R-:W-:Y:S01]  /*6500*/  UISETP.NE.AND.EX UP1, UPT, UR61, URZ, UPT, UP0 ;  /* 0x000000ff3d00728c */ /* 0x000fe2000bf25300 */
[----:B------:R-:W-:Y:S01]  /*6510*/  ISETP.NE.AND.EX P4, PT, R83, RZ, PT, P4 ;  /* 0x000000ff5300720c */ /* 0x000fe20003f85340 */
[----:B------:R-:W-:Y:S01]  /*6520*/  UPLOP3.LUT UP0, UPT, UPT, UPT, UPT, 0x40, 0x4 ;  /* 0x000000000004789c */ /* 0x000fe20003f0e870 */
[----:B------:R-:W-:Y:S05]  /*6530*/  ISETP.NE.AND.EX P2, PT, RZ, UR57, PT, P2 ;  /* 0x00000039ff007c0c */ /* 0x000fea000bf45320 */
[----:B------:R-:W-:Y:S06]  /*6540*/  UISETP.NE.AND UP2, UPT, UR4, URZ, UPT ;  /* 0x000000ff0400728c */ /* 0x000fec000bf45270 */
[----:B------:R-:W-:Y:S05]  /*6550*/  PLOP3.LUT P1, PT, PT, PT, UP2, 0x80, 0x8 ;  /* 0x000000000008781c */ /* 0x000fea0003f2f028 */
[----:B------:R-:W-:Y:S06]  /*6560*/  @UP2 UPLOP3.LUT UP0, UPT, UPT, UPT, UP1, 0x80, 0x8 ;  /* 0x000000000008289c */ /* 0x000fec0003f0f010 */
[----:B------:R-:W-:Y:S01]  /*6570*/  PLOP3.LUT P0, PT, PT, PT, UP0, 0x80, 0x8 ;  /* 0x000000000008781c */ /* 0x000fe20003f0f008 */
[----:B------:R-:W-:Y:S01]  /*6580*/  @!UPT UIADD3 URZ, UPT, UPT, URZ, URZ, URZ ;  /* 0x000000fffffff290 */ /* 0x000fe2000fffe0ff */
[----:B------:R-:W-:Y:S11]  /*6590*/  BRA.U !UP1, `(.L_x_112) ;  /* 0x00000001093c7547 */ /* 0x000ff6000b800000 */
[----:B------:R-:W-:Y:S01]  /*65a0*/  UISETP.NE.U32.AND UP0, UPT, UR56, URZ, UPT ;  /* 0x000000ff3800728c */ /* 0x000fe2000bf05070 */
[----:B-1----:R-:W-:Y:S01]  /*65b0*/  HFMA2 R0, -RZ, RZ, 0, 5.9604644775390625e-08 ;  /* 0x00000001ff007431 */ /* 0x002fe200000001ff */
[----:B------:R-:W1:Y:S01]  /*65c0*/  LDCU.64 UR8, c[0x0][0x358] ;  /* 0x00006b00ff0877ac */ /* 0x000e620008000a00 */
[----:B------:R-:W-:Y:S01]  /*65d0*/  IMAD.MOV.U32 R86, RZ, RZ, 0x1 ;  /* 0x00000001ff567424 */ /* 0x000fe200078e00ff */
[----:B------:R-:W-:Y:S06]  /*65e0*/  UISETP.NE.AND.EX UP0, UPT, UR57, URZ, UPT, UP0 ;  /* 0x000000ff3900728c */ /* 0x000fec000bf05300 */
[----:B------:R-:W-:Y:S05]  /*65f0*/  PLOP3.LUT P3, PT, PT, PT, UP0, 0x80, 0x8 ;  /* 0x000000000008781c */ /* 0x000fea0003f6f008 */
[----:B------:R-:W2:Y:S01]  /*6600*/  @UP0 LDCU.64 UR4, c[0x0][0x888] ;  /* 0x00011100ff0407ac */ /* 0x000ea20008000a00 */
[----:B------:R-:W-:Y:S07]  /*6610*/  @UP0 UIMAD UR6, UR36, UR60, URZ ;  /* 0x0000003c240602a4 */ /* 0x000fee000f8e02ff */
[----:B------:R-:W-:Y:S01]  /*6620*/  @!P3 PRMT R86, R0, 0x7610, R86 ;  /* 0x000076100056b816 */ /* 0x000fe20000000056 */
[----:B--2---:R-:W-:Y:S06]  /*6630*/  @UP0 UIMAD.WIDE UR4, UR6, 0x4, UR4 ;  /* 0x00000004060408a5 */ /* 0x004fec000f8e0204 */
[----:B------:R-:W-:Y:S01]  /*6640*/  IMAD.U32 R2, RZ, RZ, UR4 ;  /* 0x00000004ff027e24 */ /* 0x000fe2000f8e00ff */
[----:B------:R-:W-:Y:S04]  /*6650*/  MOV R3, UR5 ;  /* 0x0000000500037c02 */ /* 0x000fe80008000f00 */
[----:B------:R-:W2:Y:S01]  /*6660*/  @!UP0 LDCU UR4, c[0x0][0x880] ;  /* 0x00011000ff0487ac */ /* 0x000ea20008000800 */
[----:B-1---5:R3:W5:Y:S02]  /*6670*/  @P3 LDG.E R41, desc[UR8][R2.64] ;  /* 0x0000000802293981 */ /* 0x022764000c1e1900 */
[----:B--23--:R-:W-:Y:S02]  /*6680*/  @!P3 IMAD.U32 R41, RZ, RZ, UR4 ;  /* 0x00000004ff29be24 */ /* 0x00cfe4000f8e00ff */
.L_x_112:
[----:B------:R-:W-:Y:S05]  /*6690*/  @!P4 BRA `(.L_x_113) ;  /* 0x000000000024c947 */ /* 0x000fea0003800000 */
[----:B------:R-:W-:Y:S01]  /*66a0*/  ISETP.NE.U32.AND P3, PT, R80, RZ, PT ;  /* 0x000000ff5000720c */ /* 0x000fe20003f65070 */
[----:B------:R-:W2:Y:S03]  /*66b0*/  LDCU.64 UR4, c[0x0][0x358] ;  /* 0x00006b00ff0477ac */ /* 0x000ea60008000a00 */
[----:B------:R-:W-:Y:S11]  /*66c0*/  ISETP.NE.AND.EX P3, PT, R81, RZ, PT, P3 ;  /* 0x000000ff5100720c */ /* 0x000ff60003f65330 */
[----:B------:R-:W-:Y:S02]  /*66d0*/  @!UPT UIADD3 URZ, UPT, UPT, URZ, URZ, URZ ;  /* 0x000000fffffff290 */ /* 0x000fe4000fffe0ff */
[----:B------:R-:W3:Y:S01]  /*66e0*/  @P3 LDC.64 R2, c[0x0][0x8a8] ;  /* 0x00022a00ff023b82 */ /* 0x000ee20000000a00 */
[----:B-1----:R-:W-:Y:S04]  /*66f0*/  @P3 IMAD R0, R82, UR36, RZ ;  /* 0x0000002452003c24 */ /* 0x002fe8000f8e02ff */
[----:B---3--:R-:W-:Y:S05]  /*6700*/  @P3 IMAD.WIDE R2, R0, 0x4, R2 ;  /* 0x0000000400023825 */ /* 0x008fea00078e0202 */
[----:B--2--5:R2:W5:Y:S02]  /*6710*/  @P3 LDG.E R38, desc[UR4][R2.64] ;  /* 0x0000000402263981 */ /* 0x024564000c1e1900 */
[----:B--2---:R-:W3:Y:S02]  /*6720*/  @!P3 LDC R38, c[0x0][0x8a0] ;  /* 0x00022800ff26bb82 */ /* 0x004ee40000000800 */
.L_x_113:
[----:B-----5:R-:W-:Y:S01]  /*6730*/  FSETP.NEU.AND P4, PT, R41, RZ, PT ;  /* 0x000000ff2900720b */ /* 0x020fe20003f8d000 */
[----:B------:R-:W-:Y:S01]  /*6740*/  BSSY B1, `(.L_x_114) ;  /* 0x0000041000017945 */ /* 0x000fe20003800000 */
[----:B------:R-:W-:Y:S01]  /*6750*/  SEL R7, RZ, 0xffffffff, P2 ;  /* 0xffffffffff077807 */ /* 0x000fe20001000000 */
[----:B------:R-:W-:Y:S01]  /*6760*/  IMAD.MOV.U32 R71, RZ, RZ, 0x1 ;  /* 0x00000001ff477424 */ /* 0x000fe200078e00ff */
[----:B------:R-:W-:Y:S01]  /*6770*/  LOP3.LUT P3, RZ, R86, 0xff, RZ, 0xc0, !PT ;  /* 0x000000ff56ff7812 */ /* 0x000fe2000786c0ff */
[C---:B------:R-:W-:Y:S01]  /*6780*/  IMAD R39, R36.reuse, 0x40, R37 ;  /* 0x0000004024277824 */ /* 0x040fe200078e0225 */
[----:B-1----:R-:W-:Y:S02]  /*6790*/  @P1 SEL R0, RZ, 0xffffffff, P4 ;  /* 0xffffffffff001807 */ /* 0x002fe40002000000 */
[----:B------:R-:W-:Y:S02]  /*67a0*/  CS2R R78, SRZ ;  /* 0x00000000004e7805 */ /* 0x000fe4000001ff00 */
[----:B------:R-:W-:Y:S02]  /*67b0*/  LEA R3, R93, UR44, 0x3 ;  /* 0x0000002c5d037c11 */ /* 0x000fe4000f8e18ff */
[----:B------:R-:W-:Y:S02]  /*67c0*/  CS2R R76, SRZ ;  /* 0x00000000004c7805 */ /* 0x000fe4000001ff00 */
[----:B------:R-:W-:Y:S02]  /*67d0*/  @P0 SEL R0, R7, R0, !P3 ;  /* 0x0000000007000207 */ /* 0x000fe40005800000 */
[----:B------:R-:W-:Y:S02]  /*67e0*/  CS2R R74, SRZ ;  /* 0x00000000004a7805 */ /* 0x000fe4000001ff00 */
[----:B------:R-:W-:Y:S02]  /*67f0*/  LEA R90, R36, UR44, 0x3 ;  /* 0x0000002c245a7c11 */ /* 0x000fe4000f8e18ff */
[----:B------:R-:W-:Y:S02]  /*6800*/  CS2R R72, SRZ ;  /* 0x0000000000487805 */ /* 0x000fe4000001ff00 */
[----:B------:R-:W-:Y:S02]  /*6810*/  @P1 LOP3.LUT R0, R0, 0x1, RZ, 0xc0, !PT ;  /* 0x0000000100001812 */ /* 0x000fe400078ec0ff */
[----:B------:R-:W-:Y:S02]  /*6820*/  SHF.L.U32 R5, R95, 0x1f, RZ ;  /* 0x0000001f5f057819 */ /* 0x000fe400000006ff */
[----:B------:R-:W-:Y:S02]  /*6830*/  ISETP.NE.U32.OR P6, PT, R0, 0x1, !P1 ;  /* 0x000000010000780c */ /* 0x000fe40004fc5470 */
[----:B------:R-:W-:Y:S02]  /*6840*/  PLOP3.LUT P2, PT, PT, PT, UP1, 0x80, 0x8 ;  /* 0x000000000008781c */ /* 0x000fe40003f4f018 */
[----:B------:R-:W-:Y:S02]  /*6850*/  SEL R0, RZ, 0xffffffff, P4 ;  /* 0xffffffffff007807 */ /* 0x000fe40002000000 */
[----:B------:R-:W-:Y:S07]  /*6860*/  P2R R98, PR, RZ, 0x40 ;  /* 0x00000040ff627803 */ /* 0x000fee0000000000 */
[----:B------:R-:W-:Y:S02]  /*6870*/  @P6 SHF.L.U32 R2, R92, 0x1f, RZ ;  /* 0x0000001f5c026819 */ /* 0x000fe400000006ff */
[----:B------:R-:W-:Y:S02]  /*6880*/  @P2 SEL R0, R7, R0, !P3 ;  /* 0x0000000007002207 */ /* 0x000fe40005800000 */
[----:B------:R-:W1:Y:S02]  /*6890*/  @P6 SYNCS.PHASECHK.TRANS64.TRYWAIT P1, [R3+URZ+0xd0], R2 ;  /* 0x0000d002030065a7 */ /* 0x000e6400080211ff */
[----:B------:R-:W-:Y:S04]  /*68a0*/  LOP3.LUT R0, R0, 0x1, RZ, 0xc0, !PT ;  /* 0x0000000100007812 */ /* 0x000fe800078ec0ff */
[----:B------:R-:W-:Y:S04]  /*68b0*/  ISETP.NE.U32.AND P5, PT, R0, 0x1, PT ;  /* 0x000000010000780c */ /* 0x000fe80003fa5070 */
[----:B------:R-:W-:Y:S01]  /*68c0*/  P2R R99, PR, RZ, 0x20 ;  /* 0x00000020ff637803 */ /* 0x000fe20000000000 */
[----:B------:R2:W4:Y:S01]  /*68d0*/  SYNCS.PHASECHK.TRANS64.TRYWAIT P0, [R90+URZ+0x120], R5 ;  /* 0x000120055a0075a7 */ /* 0x00052200080011ff */
[----:B-1----:R-:W-:Y:S01]  /*68e0*/  @P6 SEL R71, RZ, 0x1, !P1 ;  /* 0x00000001ff476807 */ /* 0x002fe20004800000 */
[----:B--2---:R-:W-:Y:S06]  /*68f0*/  @!P6 BRA `(.L_x_115) ;  /* 0x000000000094e947 */ /* 0x004fec0003800000 */
[----:B------:R-:W-:Y:S01]  /*6900*/  @P5 IMAD R4, R93, 0x1000, R84 ;  /* 0x000010005d045824 */ /* 0x000fe200078e0254 */
[----:B------:R-:W-:Y:S01]  /*6910*/  LOP3.LUT P6, RZ, R85, 0x80, RZ, 0xc0, !PT ;  /* 0x0000008055ff7812 */ /* 0x000fe200078cc0ff */
[----:B------:R-:W-:Y:S01]  /*6920*/  BSSY B0, `(.L_x_116) ;  /* 0x0000010000007945 */ /* 0x000fe20003800000 */
[----:B------:R-:W-:Y:S01]  /*6930*/  ISETP.NE.AND P2, PT, R71, RZ, PT ;  /* 0x000000ff4700720c */ /* 0x000fe20003f45270 */
[----:B------:R-:W-:Y:S01]  /*6940*/  @P5 VIADD R2, R4, UR44 ;  /* 0x0000002c04025c36 */ /* 0x000fe20008000000 */
[----:B------:R-:W-:Y:S02]  /*6950*/  PLOP3.LUT P1, PT, PT, PT, PT, 0x8, 0x80 ;  /* 0x000000000080781c */ /* 0x000fe40003f2e170 */
[----:B------:R-:W-:Y:S02]  /*6960*/  CS2R R74, SRZ ;  /* 0x00000000004a7805 */ /* 0x000fe4000001ff00 */
[----:B------:R-:W-:Y:S01]  /*6970*/  @P5 PLOP3.LUT P1, PT, P6, PT, PT, 0x80, 0x8 ;  /* 0x000000000008581c */ /* 0x000fe2000372f070 */
[C---:B------:R-:W-:Y:S01]  /*6980*/  @P5 VIADD R0, R2.reuse, 0x200 ;  /* 0x0000020002005836 */ /* 0x040fe20000000000 */
[----:B------:R-:W-:Y:S01]  /*6990*/  CS2R R72, SRZ ;  /* 0x0000000000487805 */ /* 0x000fe2000001ff00 */
[----:B------:R-:W-:Y:S01]  /*69a0*/  @P5 VIADD R2, R2, 0x210 ;  /* 0x0000021002025836 */ /* 0x000fe20000000000 */
[----:B------:R-:W-:Y:S02]  /*69b0*/  CS2R R78, SRZ ;  /* 0x00000000004e7805 */ /* 0x000fe4000001ff00 */
[----:B------:R-:W-:Y:S07]  /*69c0*/  CS2R R76, SRZ ;  /* 0x00000000004c7805 */ /* 0x000fee000001ff00 */
[----:B------:R-:W-:Y:S01]  /*69d0*/  @P1 VIADD R2, R0, 0xfffffff0 ;  /* 0xfffffff000021836 */ /* 0x000fe20000000000 */
[----:B------:R-:W-:Y:S06]  /*69e0*/  @P2 BRA `(.L_x_117) ;  /* 0x00000000000c2947 */ /* 0x000fec0003800000 */
[----:B------:R-:W-:Y:S04]  /*69f0*/  SHF.L.U32 R0, R92, 0x1f, RZ ;  /* 0x0000001f5c007819 */ /* 0x000fe800000006ff */
[----:B------:R-:W1:Y:S02]  /*6a00*/  SYNCS.PHASECHK.TRANS64.TRYWAIT P1, [R3+URZ+0xd0], R0 ;  /* 0x0000d000030075a7 */ /* 0x000e6400080211ff */
[----:B-1----:R-:W-:Y:S05]  /*6a10*/  @!P1 BRA `(.L_x_118) ;  /* 0x0000002800449947 */ /* 0x002fea0003800000 */
.L_x_117:
[----:B------:R-:W-:Y:S05]  /*6a20*/  BSYNC B0 ;  /* 0x0000000000007941 */ /* 0x000fea0003800000 */
.L_x_116:
[----:B------:R-:W-:Y:S01]  /*6a30*/  ISETP.NE.AND P1, PT, R99, RZ, PT ;  /* 0x000000ff6300720c */ /* 0x000fe20003f25270 */
[----:B-1----:R-:W-:Y:S02]  /*6a40*/  VIADD R3, R3, 0xe0 ;  /* 0x000000e003037836 */ /* 0x002fe40000000000 */
[----:B------:R-:W-:Y:S02]  /*6a50*/  IMAD.U32 R0, RZ, RZ, UR46 ;  /* 0x0000002eff007e24 */ /* 0x000fe4000f8e00ff */
[----:B------:R-:W-:Y:S03]  /*6a60*/  VIADD R93, R93, 0x1 ;  /* 0x000000015d5d7836 */ /* 0x000fe60000000000 */
[----:B------:R-:W-:Y:S05]  /*6a70*/  PRMT R0, R0, 0x654, R3 ;  /* 0x0000065400007816 */ /* 0x000fea0000000003 */
[----:B------:R1:W2:Y:S04]  /*6a80*/  @P1 LDS.128 R72, [R4+UR44+0x200] ;  /* 0x0002002c04481984 */ /* 0x0002a80008000c00 */
[----:B------:R1:W1:Y:S01]  /*6a90*/  @P1 LDS.128 R76, [R2] ;  /* 0x00000000024c1984 */ /* 0x0002620000000c00 */
[C---:B------:R-:W-:Y:S01]  /*6aa0*/  ISETP.NE.AND P1, PT, R93.reuse, 0x2, PT ;  /* 0x000000025d00780c */ /* 0x040fe20003f25270 */
[----:B------:R-:W-:Y:S01]  /*6ab0*/  @!PT LDS RZ, [RZ] ;  /* 0x00000000fffff984 */ /* 0x000fe20000000800 */
[----:B------:R-:W-:Y:S01]  /*6ac0*/  @!PT LDS RZ, [RZ] ;  /* 0x00000000fffff984 */ /* 0x000fe20000000800 */
[----:B------:R-:W-:Y:S01]  /*6ad0*/  @!PT LDS RZ, [RZ] ;  /* 0x00000000fffff984 */ /* 0x000fe20000000800 */
[----:B------:R-:W-:Y:S01]  /*6ae0*/  @!PT LDS RZ, [RZ] ;  /* 0x00000000fffff984 */ /* 0x000fe20000000800 */
[----:B------:R5:W-:Y:S06]  /*6af0*/  MEMBAR.ALL.CTA ;  /* 0x0000000000007992 */ /* 0x000bec0000008000 */
[----:B-----5:R-:W5:Y:S01]  /*6b00*/  FENCE.VIEW.ASYNC.S ;  /* 0x00000000000073c6 */ /* 0x020f620000000000 */
[----:B------:R-:W-:Y:S02]  /*6b10*/  SEL R3, RZ, 0x1, P1 ;  /* 0x00000001ff037807 */ /* 0x000fe40000800000 */
[----:B------:R-:W-:Y:S02]  /*6b20*/  SEL R93, R93, RZ, P1 ;  /* 0x000000ff5d5d7207 */ /* 0x000fe40000800000 */
[----:B------:R-:W-:Y:S01]  /*6b30*/  LOP3.LUT R92, R92, R3, RZ, 0x3c, !PT ;  /* 0x000000035c5c7212 */ /* 0x000fe200078e3cff */
[----:B-----5:R1:W-:Y:S06]  /*6b40*/  SYNCS.ARRIVE.TRANS64.RED.A1T0 RZ, [R0+URZ], RZ ;  /* 0x000000ff00ff79a7 */ /* 0x0203ec00081004ff */
.L_x_115:
[----:B------:R-:W-:Y:S05]  /*6b50*/  BSYNC B1 ;  /* 0x0000000000017941 */ /* 0x000fea0003800000 */
.L_x_114:
[----:B-1----:R-:W-:Y:S04]  /*6b60*/  SHF.R.U32.HI R0, RZ, 0x15, R39 ;  /* 0x00000015ff007819 */ /* 0x002fe80000011627 */
[----:B------:R-:W-:Y:S01]  /*6b70*/  LOP3.LUT P1, RZ, R0, 0x3, R87, 0x48, !PT ;  /* 0x0000000300ff7812 */ /* 0x000fe20007824857 */
[----:B------:R-:W-:Y:S01]  /*6b80*/  @!UPT UIADD3 URZ, UPT, UPT, URZ, URZ, URZ ;  /* 0x000000fffffff290 */ /* 0x000fe2000fffe0ff */
[----:B----4-:R-:W-:Y:S11]  /*6b90*/  @P0 BRA `(.L_x_119) ;  /* 0x0000000000080947 */ /* 0x010ff60003800000 */
[----:B------:R-:W1:Y:S02]  /*6ba0*/  SYNCS.PHASECHK.TRANS64.TRYWAIT P0, [R90+URZ+0x120], R5 ;  /* 0x000120055a0075a7 */ /* 0x000e6400080011ff */
[----:B-1----:R-:W-:Y:S05]  /*6bb0*/  @!P0 BRA `(.L_x_120) ;  /* 0x0000002400f08947 */ /* 0x002fea0003800000 */
.L_x_119:
[----:B------:R-:W-:Y:S05]  /*6bc0*/  @!P1 BRA `(.L_x_121) ;  /* 0x0000000000409947 */ /* 0x000fea0003800000 */
[----:B------:R-:W1:Y:S01]  /*6bd0*/  LDCU.64 UR8, c[0x4][0x70] ;  /* 0x01000e00ff0877ac */ /* 0x000e620008000a00 */
[----:B------:R-:W-:Y:S01]  /*6be0*/  MOV R3, 0x0 ;  /* 0x0000000000037802 */ /* 0x000fe20000000f00 */
[----:B------:R-:W-:Y:S02]  /*6bf0*/  HFMA2 R12, -RZ, RZ, 0, 5.9604644775390625e-08 ;  /* 0x00000001ff0c7431 */ /* 0x000fe400000001ff */
[----:B------:R-:W-:Y:S02]  /*6c00*/  IMAD.MOV.U32 R8, RZ, RZ, 0x192 ;  /* 0x00000192ff087424 */ /* 0x000fe400078e00ff */
[----:B------:R-:W-:Y:S01]  /*6c10*/  IMAD.MOV.U32 R13, RZ, RZ, RZ ;  /* 0x000000ffff0d7224 */ /* 0x000fe200078e00ff */
[----:B------:R-:W4:Y:S01]  /*6c20*/  LDCU.64 UR6, c[0x4][0x78] ;  /* 0x01000f00ff0677ac */ /* 0x000f220008000a00 */
[----:B------:R-:W2:Y:S01]  /*6c30*/  LDC.64 R2, c[0x4][R3] ;  /* 0x0100000003027b82 */ /* 0x000ea20000000a00 */
[----:B------:R-:W5:Y:S01]  /*6c40*/  LDCU.64 UR4, c[0x4][0x10] ;  /* 0x01000200ff0477ac */ /* 0x000f620008000a00 */
[----:B-1----:R-:W-:Y:S01]  /*6c50*/  MOV R5, UR9 ;  /* 0x0000000900057c02 */ /* 0x002fe20008000f00 */
[----:B------:R-:W-:Y:S01]  /*6c60*/  IMAD.U32 R4, RZ, RZ, UR8 ;  /* 0x00000008ff047e24 */ /* 0x000fe2000f8e00ff */
[----:B----4-:R-:W-:Y:S01]  /*6c70*/  MOV R7, UR7 ;  /* 0x0000000700077c02 */ /* 0x010fe20008000f00 */
[----:B------:R-:W-:Y:S01]  /*6c80*/  IMAD.U32 R6, RZ, RZ, UR6 ;  /* 0x00000006ff067e24 */ /* 0x000fe2000f8e00ff */
[----:B-----5:R-:W-:Y:S01]  /*6c90*/  MOV R11, UR5 ;  /* 0x00000005000b7c02 */ /* 0x020fe20008000f00 */
[----:B------:R-:W-:Y:S02]  /*6ca0*/  IMAD.U32 R10, RZ, RZ, UR4 ;  /* 0x00000004ff0a7e24 */ /* 0x000fe4000f8e00ff */
[----:B------:R-:W-:Y:S07]  /*6cb0*/  LEPC R20, `(.L_x_121) ;  /* 0x000000001014794e */ /* 0x000fee0000000000 */
[----:B--23--:R-:W-:Y:S05]  /*6cc0*/  CALL.ABS.NOINC R2 ;  /* 0x0000000002007343 */ /* 0x00cfea0003c00000 */
.L_x_121:
[-C--:B--2---:R-:W-:Y:S01]  /*6cd0*/  F2FP.F16.E4M3.UNPACK_B R42, R72.reuse ;  /* 0x00000048ff2a723e */ /* 0x084fe200020006ff */
[----:B------:R-:W-:Y:S05]  /*6ce0*/  WARPSYNC.ALL ;  /* 0x0000000000007948 */ /* 0x000fea0003800000 */
[----:B------:R-:W-:Y:S01]  /*6cf0*/  R2UR UR4, R39 ;  /* 0x00000000270472ca */ /* 0x000fe200000e0000 */
[--C-:B------:R-:W-:Y:S01]  /*6d00*/  HADD2.F32 R40, -RZ, R42.reuse.H0_H0 ;  /* 0x2000002aff287230 */ /* 0x100fe20000004100 */
[----:B------:R-:W-:Y:S01]  /*6d10*/  F2FP.F16.E4M3.UNPACK_B R43, R72.H1 ;  /* 0x00000048ff2b723e */ /* 0x000fe200030006ff */
[----:B------:R-:W-:Y:S01]  /*6d20*/  HADD2.F32 R42, -RZ, R42.H1_H1 ;  /* 0x3000002aff2a7230 */ /* 0x000fe20000004100 */
[-C--:B------:R-:W-:Y:S01]  /*6d30*/  F2FP.F16.E4M3.UNPACK_B R45, R73.reuse ;  /* 0x00000049ff2d723e */ /* 0x080fe200020006ff */
[----:B------:R-:W-:Y:S01]  /*6d40*/  BSSY.RECONVERGENT B0, `(.L_x_122) ;  /* 0x000009f000007945 */ /* 0x000fe20003800200 */
[----:B------:R-:W-:Y:S01]  /*6d50*/  F2FP.F16.E4M3.UNPACK_B R47, R73.H1 ;  /* 0x00000049ff2f723e */ /* 0x000fe200030006ff */
[--C-:B------:R-:W-:Y:S01]  /*6d60*/  HADD2.F32 R44, -RZ, R43.reuse.H0_H0 ;  /* 0x2000002bff2c7230 */ /* 0x100fe20000004100 */
[-C--:B------:R-:W-:Y:S01]  /*6d70*/  F2FP.F16.E4M3.UNPACK_B R49, R74.reuse ;  /* 0x0000004aff31723e */ /* 0x080fe200020006ff */
[----:B------:R-:W-:Y:S01]  /*6d80*/  HADD2.F32 R46, -RZ, R43.H1_H1 ;  /* 0x3000002bff2e7230 */ /* 0x000fe20000004100 */
[----:B------:R-:W-:Y:S01]  /*6d90*/  F2FP.F16.E4M3.UNPACK_B R51, R74.H1 ;  /* 0x0000004aff33723e */ /* 0x000fe200030006ff */
[--C-:B------:R-:W-:Y:S01]  /*6da0*/  HADD2.F32 R43, -RZ, R45.reuse.H0_H0 ;  /* 0x2000002dff2b7230 */ /* 0x100fe20000004100 */
[-C--:B------:R-:W-:Y:S01]  /*6db0*/  F2FP.F16.E4M3.UNPACK_B R53, R75.reuse ;  /* 0x0000004bff35723e */ /* 0x080fe200020006ff */
[----:B-1----:R-:W3:Y:S01]  /*6dc0*/  LDTM.x32 R4, tmem[UR4] ;  /* 0x00000004000479ee */ /* 0x002ee200082c0000 */
[----:B------:R-:W-:Y:S01]  /*6dd0*/  F2FP.F16.E4M3.UNPACK_B R55, R75.H1 ;  /* 0x0000004bff37723e */ /* 0x000fe200030006ff */
[----:B------:R-:W-:Y:S01]  /*6de0*/  HADD2.F32 R48, -RZ, R45.H1_H1 ;  /* 0x3000002dff307230 */ /* 0x000fe20000004100 */
[-C--:B------:R-:W-:Y:S01]  /*6df0*/  F2FP.F16.E4M3.UNPACK_B R57, R76.reuse ;  /* 0x0000004cff39723e */ /* 0x080fe200020006ff */
[----:B------:R-:W-:Y:S01]  /*6e00*/  HADD2.F32 R52, -RZ, R49.H1_H1 ;  /* 0x30000031ff347230 */ /* 0x000fe20000004100 */
[----:B------:R-:W-:Y:S01]  /*6e10*/  IADD3 R109, PT, PT, R84, UR44, RZ ;  /* 0x0000002c546d7c10 */ /* 0x000fe2000fffe0ff */
[----:B------:R-:W-:Y:S01]  /*6e20*/  HADD2.F32 R56, -RZ, R53.H1_H1 ;  /* 0x30000035ff387230 */ /* 0x000fe20000004100 */
[----:B------:R-:W-:Y:S01]  /*6e30*/  ISETP.NE.AND P6, PT, R98, RZ, PT ;  /* 0x000000ff6200720c */ /* 0x000fe20003fc5270 */
[----:B------:R-:W-:Y:S01]  /*6e40*/  HADD2.F32 R60, -RZ, R57.H1_H1 ;  /* 0x30000039ff3c7230 */ /* 0x000fe20000004100 */
[----:B------:R-:W-:Y:S01]  /*6e50*/  MOV R98, 0x10 ;  /* 0x0000001000627802 */ /* 0x000fe20000000f00 */
[--C-:B------:R-:W-:Y:S01]  /*6e60*/  HADD2.F32 R45, -RZ, R47.reuse.H0_H0 ;  /* 0x2000002fff2d7230 */ /* 0x100fe20000004100 */
[----:B------:R-:W-:Y:S01]  /*6e70*/  LOP3.LUT P5, RZ, R85, 0x80, RZ, 0xc0, !PT ;  /* 0x0000008055ff7812 */ /* 0x000fe200078ac0ff */
[----:B------:R-:W-:Y:S01]  /*6e80*/  HADD2.F32 R50, -RZ, R47.H1_H1 ;  /* 0x3000002fff327230 */ /* 0x000fe20000004100 */
[----:B------:R-:W-:Y:S01]  /*6e90*/  F2FP.F16.E4M3.UNPACK_B R59, R76.H1 ;  /* 0x0000004cff3b723e */ /* 0x000fe200030006ff */
[----:B------:R-:W-:Y:S01]  /*6ea0*/  HADD2.F32 R47, -RZ, R49.H0_H0 ;  /* 0x20000031ff2f7230 */ /* 0x000fe20000004100 */
[----:B------:R-:W-:Y:S01]  /*6eb0*/  SEL R108, R98, 0xfffffff0, !P5 ;  /* 0xfffffff0626c7807 */ /* 0x000fe20006800000 */
[--C-:B------:R-:W-:Y:S01]  /*6ec0*/  HADD2.F32 R49, -RZ, R51.reuse.H0_H0 ;  /* 0x20000033ff317230 */ /* 0x100fe20000004100 */
[-C--:B------:R-:W-:Y:S01]  /*6ed0*/  F2FP.F16.E4M3.UNPACK_B R61, R77.reuse ;  /* 0x0000004dff3d723e */ /* 0x080fe200020006ff */
[----:B------:R-:W-:Y:S01]  /*6ee0*/  HADD2.F32 R54, -RZ, R51.H1_H1 ;  /* 0x30000033ff367230 */ /* 0x000fe20000004100 */
[----:B------:R-:W-:Y:S01]  /*6ef0*/  IADD3 R98, PT, PT, R109, R108, RZ ;  /* 0x0000006c6d627210 */ /* 0x000fe20007ffe0ff */
[----:B------:R-:W-:Y:S01]  /*6f00*/  HADD2.F32 R51, -RZ, R53.H0_H0 ;  /* 0x20000035ff337230 */ /* 0x000fe20000004100 */
[----:B------:R-:W-:Y:S01]  /*6f10*/  F2FP.F16.E4M3.UNPACK_B R63, R77.H1 ;  /* 0x0000004dff3f723e */ /* 0x000fe200030006ff */
[----:B------:R-:W-:Y:S01]  /*6f20*/  HADD2.F32 R64, -RZ, R61.H1_H1 ;  /* 0x3000003dff407230 */ /* 0x000fe20000004100 */
[----:B------:R-:W-:Y:S01]  /*6f30*/  F2FP.F16.E4M3.UNPACK_B R65, R78 ;  /* 0x0000004eff41723e */ /* 0x000fe200020006ff */
[C---:B---3--:R-:W-:Y:S01]  /*6f40*/  FMUL R0, R38.reuse, R4 ;  /* 0x0000000426007220 */ /* 0x048fe20000400000 */
[C---:B------:R-:W-:Y:S01]  /*6f50*/  FMUL R2, R38.reuse, R5 ;  /* 0x0000000526027220 */ /* 0x040fe20000400000 */
[C---:B------:R-:W-:Y:S01]  /*6f60*/  FMUL R4, R38.reuse, R8 ;  /* 0x0000000826047220 */ /* 0x040fe20000400000 */
[C---:B------:R-:W-:Y:S01]  /*6f70*/  FMUL R5, R38.reuse, R9 ;  /* 0x0000000926057220 */ /* 0x040fe20000400000 */
[C---:B------:R-:W-:Y:S01]  /*6f80*/  FFMA R0, R41.reuse, R40, R0 ;  /* 0x0000002829007223 */ /* 0x040fe20000000000 */
[C---:B------:R-:W-:Y:S01]  /*6f90*/  FFMA R2, R41.reuse, R42, R2 ;  /* 0x0000002a29027223 */ /* 0x040fe20000000002 */
[C---:B------:R-:W-:Y:S01]  /*6fa0*/  FMUL R8, R38.reuse, R12 ;  /* 0x0000000c26087220 */ /* 0x040fe20000400000 */
[C---:B------:R-:W-:Y:S01]  /*6fb0*/  FMUL R9, R38.reuse, R13 ;  /* 0x0000000d26097220 */ /* 0x040fe20000400000 */
[C---:B------:R-:W-:Y:S01]  /*6fc0*/  FMUL R12, R38.reuse, R16 ;  /* 0x00000010260c7220 */ /* 0x040fe20000400000 */
[C---:B------:R-:W-:Y:S01]  /*6fd0*/  FMUL R13, R38.reuse, R17 ;  /* 0x00000011260d7220 */ /* 0x040fe20000400000 */
[C---:B------:R-:W-:Y:S01]  /*6fe0*/  FMUL R16, R38.reuse, R20 ;  /* 0x0000001426107220 */ /* 0x040fe20000400000 */
[C---:B------:R-:W-:Y:S01]  /*6ff0*/  FMUL R17, R38.reuse, R21 ;  /* 0x0000001526117220 */ /* 0x040fe20000400000 */
[C---:B------:R-:W-:Y:S01]  /*7000*/  FMUL R20, R38.reuse, R24 ;  /* 0x0000001826147220 */ /* 0x040fe20000400000 */
[C---:B------:R-:W-:Y:S01]  /*7010*/  FMUL R21, R38.reuse, R25 ;  /* 0x0000001926157220 */ /* 0x040fe20000400000 */
[----:B------:R-:W-:Y:S02]  /*7020*/  HADD2.F32 R68, -RZ, R65.H1_H1 ;  /* 0x30000041ff447230 */ /* 0x000fe40000004100 */
[C---:B------:R-:W-:Y:S01]  /*7030*/  FMUL R24, R38.reuse, R28 ;  /* 0x0000001c26187220 */ /* 0x040fe20000400000 */
[C---:B------:R-:W-:Y:S01]  /*7040*/  FMUL R25, R38.reuse, R29 ;  /* 0x0000001d26197220 */ /* 0x040fe20000400000 */
[C---:B------:R-:W-:Y:S01]  /*7050*/  FMUL R28, R38.reuse, R32 ;  /* 0x00000020261c7220 */ /* 0x040fe20000400000 */
[C---:B------:R-:W-:Y:S01]  /*7060*/  FMUL R29, R38.reuse, R33 ;  /* 0x00000021261d7220 */ /* 0x040fe20000400000 */
[C---:B------:R-:W-:Y:S01]  /*7070*/  FMUL R3, R38.reuse, R6 ;  /* 0x0000000626037220 */ /* 0x040fe20000400000 */
[C---:B------:R-:W-:Y:S01]  /*7080*/  FMUL R7, R38.reuse, R7 ;  /* 0x0000000726077220 */ /* 0x040fe20000400000 */
[C---:B------:R-:W-:Y:S01]  /*7090*/  FMUL R6, R38.reuse, R10 ;  /* 0x0000000a26067220 */ /* 0x040fe20000400000 */
[----:B------:R-:W-:Y:S01]  /*70a0*/  F2FP.F16.E4M3.UNPACK_B R67, R78.H1 ;  /* 0x0000004eff43723e */ /* 0x000fe200030006ff */
[C---:B------:R-:W-:Y:S01]  /*70b0*/  FFMA R3, R41.reuse, R44, R3 ;  /* 0x0000002c29037223 */ /* 0x040fe20000000003 */
[C---:B------:R-:W-:Y:S01]  /*70c0*/  FFMA R7, R41.reuse, R46, R7 ;  /* 0x0000002e29077223 */ /* 0x040fe20000000007 */
[----:B------:R-:W-:Y:S01]  /*70d0*/  F2FP.F16.E4M3.UNPACK_B R40, R79 ;  /* 0x0000004fff28723e */ /* 0x000fe200020006ff */
[C---:B------:R-:W-:Y:S01]  /*70e0*/  FFMA R4, R41.reuse, R43, R4 ;  /* 0x0000002b29047223 */ /* 0x040fe20000000004 */
[C---:B------:R-:W-:Y:S01]  /*70f0*/  FFMA R5, R41.reuse, R48, R5 ;  /* 0x0000003029057223 */ /* 0x040fe20000000005 */
[----:B------:R-:W-:Y:S01]  /*7100*/  F2FP.F16.E4M3.UNPACK_B R42, R79.H1 ;  /* 0x0000004fff2a723e */ /* 0x000fe200030006ff */
[----:B------:R-:W-:Y:S01]  /*7110*/  FFMA R6, R41, R45, R6 ;  /* 0x0000002d29067223 */ /* 0x000fe20000000006 */
[----:B------:R-:W-:Y:S01]  /*7120*/  F2FP.SATFINITE.E4M3.F32.PACK_AB_MERGE_C R101, R7, R3, RZ ;  /* 0x000000030765723e */ /* 0x000fe200048070ff */
[C---:B------:R-:W-:Y:S01]  /*7130*/  FMUL R11, R38.reuse, R11 ;  /* 0x0000000b260b7220 */ /* 0x040fe20000400000 */
[C---:B------:R-:W-:Y:S01]  /*7140*/  FMUL R10, R38.reuse, R14 ;  /* 0x0000000e260a7220 */ /* 0x040fe20000400000 */
[----:B------:R-:W-:Y:S01]  /*7150*/  FMUL R15, R38, R15 ;  /* 0x0000000f260f7220 */ /* 0x000fe20000400000 */
[----:B------:R-:W-:Y:S01]  /*7160*/  F2FP.SATFINITE.E4M3.F32.PACK_AB_MERGE_C R100, R2, R0, R101 ;  /* 0x000000000264723e */ /* 0x000fe20004807065 */
[C---:B------:R-:W-:Y:S01]  /*7170*/  FFMA R11, R41.reuse, R50, R11 ;  /* 0x00000032290b7223 */ /* 0x040fe2000000000b */
[----:B------:R-:W-:Y:S01]  /*7180*/  FFMA R8, R41, R47, R8 ;  /* 0x0000002f29087223 */ /* 0x000fe20000000008 */
[----:B------:R-:W-:Y:S01]  /*7190*/  ISETP.NE.AND P0, PT, R97, RZ, PT ;  /* 0x000000ff6100720c */ /* 0x000fe20003f05270 */
[----:B------:R-:W-:Y:S01]  /*71a0*/  FFMA R9, R41, R52, R9 ;  /* 0x0000003429097223 */ /* 0x000fe20000000009 */
[--C-:B------:R-:W-:Y:S01]  /*71b0*/  HADD2.F32 R53, -RZ, R55.reuse.H0_H0 ;  /* 0x20000037ff357230 */ /* 0x100fe20000004100 */
[----:B------:R-:W-:Y:S01]  /*71c0*/  F2FP.SATFINITE.E4M3.F32.PACK_AB_MERGE_C R101, R11, R6, RZ ;  /* 0x000000060b65723e */ /* 0x000fe200048070ff */
[C---:B------:R-:W-:Y:S01]  /*71d0*/  FFMA R10, R41.reuse, R49, R10 ;  /* 0x00000031290a7223 */ /* 0x040fe2000000000a */
[C---:B------:R-:W-:Y:S01]  /*71e0*/  FFMA R15, R41.reuse, R54, R15 ;  /* 0x00000036290f7223 */ /* 0x040fe2000000000f */
[----:B------:R-:W-:Y:S01]  /*71f0*/  FFMA R12, R41, R51, R12 ;  /* 0x00000033290c7223 */ /* 0x000fe2000000000c */
[----:B------:R-:W-:Y:S01]  /*7200*/  F2FP.SATFINITE.E4M3.F32.PACK_AB_MERGE_C R101, R5, R4, R101 ;  /* 0x000000040565723e */ /* 0x000fe20004807065 */
[----:B------:R-:W-:Y:S01]  /*7210*/  FFMA R13, R41, R56, R13 ;  /* 0x00000038290d7223 */ /* 0x000fe2000000000d */
[----:B------:R-:W-:Y:S01]  /*7220*/  HADD2.F32 R58, -RZ, R55.H1_H1 ;  /* 0x30000037ff3a7230 */ /* 0x000fe20000004100 */
[----:B------:R-:W-:Y:S01]  /*7230*/  F2FP.SATFINITE.E4M3.F32.PACK_AB_MERGE_C R102, R15, R10, RZ ;  /* 0x0000000a0f66723e */ /* 0x000fe200048070ff */
[----:B------:R-:W-:Y:S02]  /*7240*/  HADD2.F32 R55, -RZ, R57.H0_H0 ;  /* 0x20000039ff377230 */ /* 0x000fe40000004100 */
[C---:B------:R-:W-:Y:S01]  /*7250*/  FMUL R14, R38.reuse, R18 ;  /* 0x00000012260e7220 */ /* 0x040fe20000400000 */
[C---:B------:R-:W-:Y:S01]  /*7260*/  FMUL R19, R38.reuse, R19 ;  /* 0x0000001326137220 */ /* 0x040fe20000400000 */
[--C-:B------:R-:W-:Y:S02]  /*7270*/  HADD2.F32 R57, -RZ, R59.reuse.H0_H0 ;  /* 0x2000003bff397230 */ /* 0x100fe40000004100 */
[C---:B------:R-:W-:Y:S01]  /*7280*/  FMUL R18, R38.reuse, R22 ;  /* 0x0000001626127220 */ /* 0x040fe20000400000 */
[C---:B------:R-:W-:Y:S01]  /*7290*/  FFMA R14, R41.reuse, R53, R14 ;  /* 0x00000035290e7223 */ /* 0x040fe2000000000e */
[----:B------:R-:W-:Y:S02]  /*72a0*/  HADD2.F32 R62, -RZ, R59.H1_H1 ;  /* 0x3000003bff3e7230 */ /* 0x000fe40000004100 */
[C---:B------:R-:W-:Y:S01]  /*72b0*/  FFMA R19, R41.reuse, R58, R19 ;  /* 0x0000003a29137223 */ /* 0x040fe20000000013 */
[----:B------:R-:W-:Y:S02]  /*72c0*/  HADD2.F32 R59, -RZ, R61.H0_H0 ;  /* 0x2000003dff3b7230 */ /* 0x000fe40000004100 */
[C---:B------:R-:W-:Y:S01]  /*72d0*/  FMUL R23, R38.reuse, R23 ;  /* 0x0000001726177220 */ /* 0x040fe20000400000 */
[C---:B------:R-:W-:Y:S01]  /*72e0*/  FFMA R16, R41.reuse, R55, R16 ;  /* 0x0000003729107223 */ /* 0x040fe20000000010 */
[C---:B------:R-:W-:Y:S01]  /*72f0*/  FFMA R17, R41.reuse, R60, R17 ;  /* 0x0000003c29117223 */ /* 0x040fe20000000011 */
[--C-:B------:R-:W-:Y:S02]  /*7300*/  HADD2.F32 R61, -RZ, R63.reuse.H0_H0 ;  /* 0x2000003fff3d7230 */ /* 0x100fe40000004100 */
[C---:B------:R-:W-:Y:S01]  /*7310*/  FFMA R18, R41.reuse, R57, R18 ;  /* 0x0000003929127223 */ /* 0x040fe20000000012 */
[----:B------:R-:W-:Y:S02]  /*7320*/  HADD2.F32 R66, -RZ, R63.H1_H1 ;  /* 0x3000003fff427230 */ /* 0x000fe40000004100 */
[C---:B------:R-:W-:Y:S01]  /*7330*/  FMUL R22, R38.reuse, R26 ;  /* 0x0000001a26167220 */ /* 0x040fe20000400000 */
[----:B------:R-:W-:Y:S02]  /*7340*/  HADD2.F32 R63, -RZ, R65.H0_H0 ;  /* 0x20000041ff3f7230 */ /* 0x000fe40000004100 */
[C---:B------:R-:W-:Y:S01]  /*7350*/  FFMA R23, R41.reuse, R62, R23 ;  /* 0x0000003e29177223 */ /* 0x040fe20000000017 */
[C---:B------:R-:W-:Y:S01]  /*7360*/  FMUL R27, R38.reuse, R27 ;  /* 0x0000001b261b7220 */ /* 0x040fe20000400000 */
[C---:B------:R-:W-:Y:S01]  /*7370*/  FFMA R20, R41.reuse, R59, R20 ;  /* 0x0000003b29147223 */ /* 0x040fe20000000014 */
[C---:B------:R-:W-:Y:S01]  /*7380*/  FFMA R21, R41.reuse, R64, R21 ;  /* 0x0000004029157223 */ /* 0x040fe20000000015 */
[--C-:B------:R-:W-:Y:S02]  /*7390*/  HADD2.F32 R65, -RZ, R67.reuse.H0_H0 ;  /* 0x20000043ff417230 */ /* 0x100fe40000004100 */
[C---:B------:R-:W-:Y:S01]  /*73a0*/  FFMA R22, R41.reuse, R61, R22 ;  /* 0x0000003d29167223 */ /* 0x040fe20000000016 */
[----:B------:R-:W-:Y:S02]  /*73b0*/  HADD2.F32 R70, -RZ, R67.H1_H1 ;  /* 0x30000043ff467230 */ /* 0x000fe40000004100 */
[C---:B------:R-:W-:Y:S01]  /*73c0*/  FMUL R26, R38.reuse, R30 ;  /* 0x0000001e261a7220 */ /* 0x040fe20000400000 */
[--C-:B------:R-:W-:Y:S02]  /*73d0*/  HADD2.F32 R67, -RZ, R40.reuse.H0_H0 ;  /* 0x20000028ff437230 */ /* 0x100fe40000004100 */
[C---:B------:R-:W-:Y:S01]  /*73e0*/  FFMA R27, R41.reuse, R66, R27 ;  /* 0x00000042291b7223 */ /* 0x040fe2000000001b */
[C---:B------:R-:W-:Y:S01]  /*73f0*/  FMUL R31, R38.reuse, R31 ;  /* 0x0000001f261f7220 */ /* 0x040fe20000400000 */
[C---:B------:R-:W-:Y:S01]  /*7400*/  FFMA R24, R41.reuse, R63, R24 ;  /* 0x0000003f29187223 */ /* 0x040fe20000000018 */
[----:B------:R-:W-:Y:S02]  /*7410*/  HADD2.F32 R40, -RZ, R40.H1_H1 ;  /* 0x30000028ff287230 */ /* 0x000fe40000004100 */
[C---:B------:R-:W-:Y:S01]  /*7420*/  FFMA R25, R41.reuse, R68, R25 ;  /* 0x0000004429197223 */ /* 0x040fe20000000019 */
[--C-:B------:R-:W-:Y:S02]  /*7430*/  HADD2.F32 R69, -RZ, R42.reuse.H0_H0 ;  /* 0x2000002aff457230 */ /* 0x100fe40000004100 */
[C---:B------:R-:W-:Y:S01]  /*7440*/  FFMA R26, R41.reuse, R65, R26 ;  /* 0x00000041291a7223 */ /* 0x040fe2000000001a */
[----:B------:R-:W-:Y:S02]  /*7450*/  HADD2.F32 R42, -RZ, R42.H1_H1 ;  /* 0x3000002aff2a7230 */ /* 0x000fe40000004100 */
[C---:B------:R-:W-:Y:S01]  /*7460*/  FMUL R30, R38.reuse, R34 ;  /* 0x00000022261e7220 */ /* 0x040fe20000400000 */
[----:B------:R-:W-:Y:S01]  /*7470*/  FFMA R31, R41, R70, R31 ;  /* 0x00000046291f7223 */ /* 0x000fe2000000001f */
[----:B------:R-:W-:Y:S01]  /*7480*/  FMUL R35, R38, R35 ;  /* 0x0000002326237220 */ /* 0x000fe20000400000 */
[----:B------:R-:W-:Y:S01]  /*7490*/  F2FP.SATFINITE.E4M3.F32.PACK_AB_MERGE_C R103, R19, R14, RZ ;  /* 0x0000000e1367723e */ /* 0x000fe200048070ff */
[C---:B------:R-:W-:Y:S01]  /*74a0*/  FFMA R28, R41.reuse, R67, R28 ;  /* 0x00000043291c7223 */ /* 0x040fe2000000001c */
[C---:B------:R-:W-:Y:S01]  /*74b0*/  FFMA R29, R41.reuse, R40, R29 ;  /* 0x00000028291d7223 */ /* 0x040fe2000000001d */
[C---:B------:R-:W-:Y:S01]  /*74c0*/  FFMA R30, R41.reuse, R69, R30 ;  /* 0x00000045291e7223 */ /* 0x040fe2000000001e */
[----:B------:R-:W-:Y:S01]  /*74d0*/  FFMA R35, R41, R42, R35 ;  /* 0x0000002a29237223 */ /* 0x000fe20000000023 */
[----:B------:R-:W-:Y:S02]  /*74e0*/  F2FP.SATFINITE.E4M3.F32.PACK_AB_MERGE_C R102, R9, R8, R102 ;  /* 0x000000080966723e */ /* 0x000fe40004807066 */
[----:B------:R-:W-:Y:S02]  /*74f0*/  F2FP.SATFINITE.E4M3.F32.PACK_AB_MERGE_C R103, R13, R12, R103 ;  /* 0x0000000c0d67723e */ /* 0x000fe40004807067 */
[----:B------:R-:W-:Y:S02]  /*7500*/  F2FP.SATFINITE.E4M3.F32.PACK_AB_MERGE_C R104, R23, R18, RZ ;  /* 0x000000121768723e */ /* 0x000fe400048070ff */
[----:B------:R-:W-:Y:S01]  /*7510*/  F2FP.SATFINITE.E4M3.F32.PACK_AB_MERGE_C R105, R27, R22, RZ ;  /* 0x000000161b69723e */ /* 0x000fe200048070ff */
[----:B------:R1:W-:Y:S01]  /*7520*/  STS.128 [R84+UR44+0x2200], R100 ;  /* 0x0022006454007988 */ /* 0x0003e20008000c2c */
[----:B------:R-:W-:Y:S02]  /*7530*/  F2FP.SATFINITE.E4M3.F32.PACK_AB_MERGE_C R110, R31, R26, RZ ;  /* 0x0000001a1f6e723e */ /* 0x000fe400048070ff */
[----:B------:R-:W-:Y:S02]  /*7540*/  F2FP.SATFINITE.E4M3.F32.PACK_AB_MERGE_C R111, R35, R30, RZ ;  /* 0x0000001e236f723e */ /* 0x000fe400048070ff */
[----:B------:R-:W-:Y:S02]  /*7550*/  F2FP.SATFINITE.E4M3.F32.PACK_AB_MERGE_C R104, R17, R16, R104 ;  /* 0x000000101168723e */ /* 0x000fe40004807068 */
[----:B------:R-:W-:Y:S02]  /*7560*/  F2FP.SATFINITE.E4M3.F32.PACK_AB_MERGE_C R105, R21, R20, R105 ;  /* 0x000000141569723e */ /* 0x000fe40004807069 */
[----:B------:R-:W-:Y:S02]  /*7570*/  F2FP.SATFINITE.E4M3.F32.PACK_AB_MERGE_C R106, R25, R24, R110 ;  /* 0x00000018196a723e */ /* 0x000fe4000480706e */
[----:B------:R-:W-:Y:S02]  /*7580*/  F2FP.SATFINITE.E4M3.F32.PACK_AB_MERGE_C R107, R29, R28, R111 ;  /* 0x0000001c1d6b723e */ /* 0x000fe4000480706f */
[----:B------:R-:W-:Y:S02]  /*7590*/  LEA R109, R93, UR44, 0x3 ;  /* 0x0000002c5d6d7c11 */ /* 0x000fe4000f8e18ff */
[----:B------:R-:W-:Y:S01]  /*75a0*/  @P6 SHF.L.U32 R110, R92, 0x1f, RZ ;  /* 0x0000001f5c6e6819 */ /* 0x000fe200000006ff */
[----:B------:R1:W-:Y:S01]  /*75b0*/  STS.128 [R98+0x2200], R104 ;  /* 0x0022006862007388 */ /* 0x0003e20000000c00 */
[----:B------:R-:W-:Y:S01]  /*75c0*/  @!PT LDS RZ, [RZ] ;  /* 0x00000000fffff984 */ /* 0x000fe20000000800 */
[----:B------:R-:W-:Y:S01]  /*75d0*/  @!PT LDS RZ, [RZ] ;  /* 0x00000000fffff984 */ /* 0x000fe20000000800 */
[----:B------:R-:W-:Y:S01]  /*75e0*/  @!PT LDS RZ, [RZ] ;  /* 0x00000000fffff984 */ /* 0x000fe20000000800 */
[----:B------:R-:W-:Y:S01]  /*75f0*/  @!PT LDS RZ, [RZ] ;  /* 0x00000000fffff984 */ /* 0x000fe20000000800 */
[----:B------:R2:W-:Y:S07]  /*7600*/  MEMBAR.ALL.CTA ;  /* 0x0000000000007992 */ /* 0x0005ee0000008000 */
[----:B--2---:R-:W2:Y:S02]  /*7610*/  FENCE.VIEW.ASYNC.S ;  /* 0x00000000000073c6 */ /* 0x004ea40000000000 */
[----:B--2---:R-:W-:Y:S06]  /*7620*/  BAR.SYNC.DEFER_BLOCKING 0x1, 0x80 ;  /* 0x0042000000007b1d */ /* 0x004fec0000010000 */
[----:B------:R-:W-:Y:S05]  /*7630*/  @P0 BRA `(.L_x_123) ;  /* 0x00000000003c0947 */ /* 0x000fea0003800000 */
[----:B------:R-:W2:Y:S01]  /*7640*/  LDCU.64 UR6, c[0x0][0x348] ;  /* 0x00006900ff0677ac */ /* 0x000ea20008000a00 */
[----:B------:R-:W-:Y:S01]  /*7650*/  UIADD3 UR4, UPT, UPT, UR44, 0x2200, URZ ;  /* 0x000022002c047890 */ /* 0x000fe2000fffe0ff */
[----:B------:R-:W-:Y:S01]  /*7660*/  UMOV UR51, UR36 ;  /* 0x0000002400337c82 */ /* 0x000fe20008000000 */
[----:B------:R-:W-:Y:S02]  /*7670*/  UIADD3 UR9, UPT, UPT, UR49, 0x40, URZ ;  /* 0x0000004031097890 */ /* 0x000fe4000fffe0ff */
[----:B------:R-:W-:Y:S02]  /*7680*/  UIADD3 UR8, UPT, UPT, UR44, 0x2a00, URZ ;  /* 0x00002a002c087890 */ /* 0x000fe4000fffe0ff */
[----:B------:R-:W-:Y:S01]  /*7690*/  MOV R96, UR4 ;  /* 0x0000000400607c02 */ /* 0x000fe20008000f00 */
[----:B------:R-:W-:Y:S01]  /*76a0*/  UMOV UR10, UR50 ;  /* 0x00000032000a7c82 */ /* 0x000fe20008000000 */
[----:B------:R-:W-:Y:S02]  /*76b0*/  UMOV UR11, UR36 ;  /* 0x00000024000b7c82 */ /* 0x000fe40008000000 */
[----:B------:R-:W-:Y:S01]  /*76c0*/  R2UR UR48, R96 ;  /* 0x00000000603072ca */ /* 0x000fe200000e0000 */
[----:B--2---:R-:W-:Y:S04]  /*76d0*/  UIADD3 UR4, UP0, UPT, UR6, 0x680, URZ ;  /* 0x0000068006047890 */ /* 0x004fe8000ff1e0ff */
[----:B------:R-:W-:Y:S09]  /*76e0*/  UIADD3.X UR5, UPT, UPT, URZ, UR7, URZ, UP0, !UPT ;  /* 0x00000007ff057290 */ /* 0x000ff200087fe4ff */
[----:B------:R2:W-:Y:S01]  /*76f0*/  UTMASTG.3D [UR48], [UR4] ;  /* 0x00000030040073b5 */ /* 0x0005e20008010000 */
[----:B------:R2:W-:Y:S01]  /*7700*/  UTMASTG.3D [UR8], [UR4] ;  /* 0x00000008040073b5 */ /* 0x0005e20008010000 */
[----:B------:R0:W-:Y:S01]  /*7710*/  UTMACMDFLUSH ;  /* 0x00000000000079b7 */ /* 0x0001e20000000000 */
[----:B--2---:R-:W-:Y:S04]  /*7720*/  DEPBAR.LE SB0, 0x1 ;  /* 0x000080400000791a */ /* 0x004fe80000000000 */
.L_x_123:
[----:B------:R-:W-:Y:S05]  /*7730*/  BSYNC.RECONVERGENT B0 ;  /* 0x0000000000007941 */ /* 0x000fea0003800200 */
.L_x_122:
[----:B------:R-:W-:Y:S06]  /*7740*/  BAR.SYNC.DEFER_BLOCKING 0x1, 0x80 ;  /* 0x0042000000007b1d */ /* 0x000fec0000010000 */
[----:B------:R-:W2:Y:S01]  /*7750*/  @P6 SYNCS.PHASECHK.TRANS64.TRYWAIT P0, [R109+URZ+0xd0], R110 ;  /* 0x0000d06e6d0065a7 */ /* 0x000ea200080011ff */
[----:B------:R-:W-:Y:S01]  /*7760*/  BSSY B1, `(.L_x_124) ;  /* 0x0000020000017945 */ /* 0x000fe20003800000 */
[----:B--2---:R-:W-:Y:S03]  /*7770*/  @P6 SEL R71, RZ, 0x1, !P0 ;  /* 0x00000001ff476807 */ /* 0x004fe60004000000 */
[----:B------:R-:W-:Y:S05]  /*7780*/  @!P6 BRA `(.L_x_125) ;  /* 0x000000000074e947 */ /* 0x000fea0003800000 */
[----:B------:R-:W-:Y:S01]  /*7790*/  ISETP.NE.AND P1, PT, R99, RZ, PT ;  /* 0x000000ff6300720c */ /* 0x000fe20003f25270 */
[----:B------:R-:W-:Y:S01]  /*77a0*/  BSSY B0, `(.L_x_126) ;  /* 0x0000009000007945 */ /* 0x000fe20003800000 */
[----:B------:R-:W-:Y:S11]  /*77b0*/  ISETP.NE.AND P0, PT, R71, RZ, PT ;  /* 0x000000ff4700720c */ /* 0x000ff60003f05270 */
[----:B------:R-:W-:Y:S05]  /*77c0*/  @P1 IMAD R0, R93, 0x1000, R84 ;  /* 0x000010005d001824 */ /* 0x000fea00078e0254 */
[----:B------:R-:W-:Y:S05]  /*77d0*/  @P1 IADD3 R3, PT, PT, R0, UR44, RZ ;  /* 0x0000002c00031c10 */ /* 0x000fea000fffe0ff */
[----:B------:R-:W-:Y:S01]  /*77e0*/  @P1 IMAD.IADD R3, R3, 0x1, R108 ;  /* 0x0000000103031824 */ /* 0x000fe200078e026c */
[----:B------:R-:W-:Y:S06]  /*77f0*/  @P0 BRA `(.L_x_127) ;  /* 0x00000000000c0947 */ /* 0x000fec0003800000 */
[----:B------:R-:W-:Y:S04]  /*7800*/  SHF.L.U32 R2, R92, 0x1f, RZ ;  /* 0x0000001f5c027819 */ /* 0x000fe800000006ff */
[----:B------:R-:W2:Y:S02]  /*7810*/  SYNCS.PHASECHK.TRANS64.TRYWAIT P0, [R109+URZ+0xd0], R2 ;  /* 0x0000d0026d0075a7 */ /* 0x000ea400080011ff */
[----:B--2---:R-:W-:Y:S05]  /*7820*/  @!P0 BRA `(.L_x_128) ;  /* 0x0000001800e88947 */ /* 0x004fea0003800000 */
.L_x_127:
[----:B------:R-:W-:Y:S05]  /*7830*/  BSYNC B0 ;  /* 0x0000000000007941 */ /* 0x000fea0003800000 */
.L_x_126:
[----:B------:R-:W-:Y:S01]  /*7840*/  ISETP.NE.AND P0, PT, R99, RZ, PT ;  /* 0x000000ff6300720c */ /* 0x000fe20003f05270 */
[----:B--2---:R-:W-:Y:S02]  /*7850*/  VIADD R109, R109, 0xe0 ;  /* 0x000000e06d6d7836 */ /* 0x004fe40000000000 */
[----:B------:R-:W-:Y:S02]  /*7860*/  IMAD.U32 R2, RZ, RZ, UR46 ;  /* 0x0000002eff027e24 */ /* 0x000fe4000f8e00ff */
[----:B------:R-:W-:Y:S03]  /*7870*/  VIADD R93, R93, 0x1 ;  /* 0x000000015d5d7836 */ /* 0x000fe60000000000 */
[----:B------:R-:W-:Y:S05]  /*7880*/  PRMT R2, R2, 0x654, R109 ;  /* 0x0000065402027816 */ /* 0x000fea000000006d */
[----:B------:R2:W3:Y:S04]  /*7890*/  @P0 LDS.128 R72, [R0+UR44+0x200] ;  /* 0x0002002c00480984 */ /* 0x0004e80008000c00 */
[----:B------:R2:W4:Y:S01]  /*78a0*/  @P0 LDS.128 R76, [R3+0x200] ;  /* 0x00020000034c0984 */ /* 0x0005220000000c00 */
        /* <DEDUP_REMOVED lines=11> */
.L_x_125:
[----:B------:R-:W-:Y:S05]  /*7960*/  BSYNC B1 ;  /* 0x0000000000017941 */ /* 0x000fea0003800000 */
.L_x_124:
[----:B--2---:R-:W-:Y:S05]  /*7970*/  VIADD R0, R39, 0x20 ;  /* 0x0000002027007836 */ /* 0x004fea0000000000 */
[----:B------:R-:W-:Y:S04]  /*7980*/  SHF.R.U32.HI R0, RZ, 0x15, R0 ;  /* 0x00000015ff007819 */ /* 0x000fe80000011600 */
[----:B------:R-:W-:Y:S11]  /*7990*/  LOP3.LUT P0, RZ, R0, 0x3, R87, 0x48, !PT ;  /* 0x0000000300ff7812 */ /* 0x000ff60007804857 */
[----:B------:R-:W-:Y:S02]  /*79a0*/  @!UPT UIADD3 URZ, UPT, UPT, URZ, URZ, URZ ;  /* 0x000000fffffff290 */ /* 0x000fe4000fffe0ff */
[----:B------:R-:W-:Y:S05]  /*79b0*/  @!P0 BRA `(.L_x_129) ;  /* 0x0000000000408947 */ /* 0x000fea0003800000 */
[----:B------:R-:W2:Y:S01]  /*79c0*/  LDCU.64 UR8, c[0x4][0x70] ;  /* 0x01000e00ff0877ac */ /* 0x000ea20008000a00 */
[----:B------:R-:W-:Y:S01]  /*79d0*/  MOV R3, 0x0 ;  /* 0x0000000000037802 */ /* 0x000fe20000000f00 */
[----:B------:R-:W-:Y:S02]  /*79e0*/  HFMA2 R12, -RZ, RZ, 0, 5.9604644775390625e-08 ;  /* 0x00000001ff0c7431 */ /* 0x000fe400000001ff */
[----:B------:R-:W-:Y:S02]  /*79f0*/  IMAD.MOV.U32 R8, RZ, RZ, 0x192 ;  /* 0x00000192ff087424 */ /* 0x000fe400078e00ff */
[----:B------:R-:W-:Y:S01]  /*7a00*/  IMAD.MOV.U32 R13, RZ, RZ, RZ ;  /* 0x000000ffff0d7224 */ /* 0x000fe200078e00ff */
[----:B------:R-:W5:Y:S01]  /*7a10*/  LDCU.64 UR6, c[0x4][0x78] ;  /* 0x01000f00ff0677ac */ /* 0x000f620008000a00 */
[----:B------:R-:W1:Y:S01]  /*7a20*/  LDC.64 R2, c[0x4][R3] ;  /* 0x0100000003027b82 */ /* 0x000e620000000a00 */
[----:B------:R-:W3:Y:S01]  /*7a30*/  LDCU.64 UR4, c[0x4][0x10] ;  /* 0x01000200ff0477ac */ /* 0x000ee20008000a00 */
[----:B--2---:R-:W-:Y:S01]  /*7a40*/  MOV R5, UR9 ;  /* 0x0000000900057c02 */ /* 0x004fe20008000f00 */
[----:B------:R-:W-:Y:S01]  /*7a50*/  IMAD.U32 R4, RZ, RZ, UR8 ;  /* 0x00000008ff047e24 */ /* 0x000fe2000f8e00ff */
[----:B-----5:R-:W-:Y:S01]  /*7a60*/  MOV R7, UR7 ;  /* 0x0000000700077c02 */ /* 0x020fe20008000f00 */
[----:B------:R-:W-:Y:S01]  /*7a70*/  IMAD.U32 R6, RZ, RZ, UR6 ;  /* 0x00000006ff067e24 */ /* 0x000fe2000f8e00ff */
[----:B---3--:R-:W-:Y:S01]  /*7a80*/  MOV R11, UR5 ;  /* 0x00000005000b7c02 */ /* 0x008fe20008000f00 */
[----:B------:R-:W-:Y:S02]  /*7a90*/  IMAD.U32 R10, RZ, RZ, UR4 ;  /* 0x00000004ff0a7e24 */ /* 0x000fe4000f8e00ff */
[----:B------:R-:W-:Y:S07]  /*7aa0*/  LEPC R20, `(.L_x_129) ;  /* 0x000000001014794e */ /* 0x000fee0000000000 */
[----:B-1--4-:R-:W-:Y:S05]  /*7ab0*/  CALL.ABS.NOINC R2 ;  /* 0x0000000002007343 */ /* 0x012fea0003c00000 */
.L_x_129:
[----:B------:R-:W-:Y:S01]  /*7ac0*/  ISETP.NE.AND P0, PT, R97, RZ, PT ;  /* 0x000000ff6100720c */ /* 0x000fe20003f05270 */
[----:B------:R-:W-:Y:S05]  /*7ad0*/  WARPSYNC.ALL ;  /* 0x0000000000007948 */ /* 0x000fea0003800000 */
[----:B------:R-:W-:Y:S01]  /*7ae0*/  R2UR UR4, R39 ;  /* 0x00000000270472ca */ /* 0x000fe200000e0000 */
[----:B------:R-:W-:Y:S01]  /*7af0*/  BSSY.RECONVERGENT B0, `(.L_x_130) ;  /* 0x00000a0000007945 */ /* 0x000fe20003800200 */
[-C--:B---3--:R-:W-:Y:S02]  /*7b00*/  F2FP.F16.E4M3.UNPACK_B R42, R72.reuse ;  /* 0x00000048ff2a723e */ /* 0x088fe400020006ff */
[----:B------:R-:W-:Y:S02]  /*7b10*/  F2FP.F16.E4M3.UNPACK_B R72, R72.H1 ;  /* 0x00000048ff48723e */ /* 0x000fe400030006ff */
[-C--:B------:R-:W-:Y:S01]  /*7b20*/  F2FP.F16.E4M3.UNPACK_B R46, R73.reuse ;  /* 0x00000049ff2e723e */ /* 0x080fe200020006ff */
[--C-:B------:R-:W-:Y:S01]  /*7b30*/  HADD2.F32 R40, -RZ, R42.reuse.H0_H0 ;  /* 0x2000002aff287230 */ /* 0x100fe20000004100 */
[----:B------:R-:W-:Y:S01]  /*7b40*/  F2FP.F16.E4M3.UNPACK_B R73, R73.H1 ;  /* 0x00000049ff49723e */ /* 0x000fe200030006ff */
[----:B------:R-:W-:Y:S01]  /*7b50*/  HADD2.F32 R42, -RZ, R42.H1_H1 ;  /* 0x3000002aff2a7230 */ /* 0x000fe20000004100 */
[-C--:B------:R-:W-:Y:S01]  /*7b60*/  F2FP.F16.E4M3.UNPACK_B R50, R74.reuse ;  /* 0x0000004aff32723e */ /* 0x080fe200020006ff */
[----:B------:R-:W-:Y:S01]  /*7b70*/  HADD2.F32 R43, -RZ, R72.H0_H0 ;  /* 0x20000048ff2b7230 */ /* 0x000fe20000004100 */
[----:B------:R-:W-:Y:S01]  /*7b80*/  F2FP.F16.E4M3.UNPACK_B R74, R74.H1 ;  /* 0x0000004aff4a723e */ /* 0x000fe200030006ff */
[----:B------:R-:W2:Y:S01]  /*7b90*/  LDTM.x32 R4, tmem[UR4+0x20] ;  /* 0x00002004000479ee */ /* 0x000ea200082c0000 */
[----:B------:R-:W-:Y:S01]  /*7ba0*/  NOP ;  /* 0x0000000000007918 */ /* 0x000fe20000000000 */
[----:B------:R-:W-:Y:S01]  /*7bb0*/  IADD3 R90, PT, PT, R90, 0x140, RZ ;  /* 0x000001405a5a7810 */ /* 0x000fe20007ffe0ff */
[--C-:B------:R-:W-:Y:S01]  /*7bc0*/  HADD2.F32 R45, -RZ, R46.reuse.H0_H0 ;  /* 0x2000002eff2d7230 */ /* 0x100fe20000004100 */
[----:B------:R-:W-:Y:S01]  /*7bd0*/  F2FP.F16.E4M3.UNPACK_B R54, R75 ;  /* 0x0000004bff36723e */ /* 0x000fe200020006ff */
[----:B------:R-:W-:Y:S01]  /*7be0*/  HADD2.F32 R46, -RZ, R46.H1_H1 ;  /* 0x3000002eff2e7230 */ /* 0x000fe20000004100 */
[----:B------:R-:W-:Y:S01]  /*7bf0*/  LOP3.LUT R90, R90, 0xfefffff8, RZ, 0xc0, !PT ;  /* 0xfefffff85a5a7812 */ /* 0x000fe200078ec0ff */
[--C-:B------:R-:W-:Y:S01]  /*7c00*/  HADD2.F32 R49, -RZ, R50.reuse.H0_H0 ;  /* 0x20000032ff317230 */ /* 0x100fe20000004100 */
[----:B----4-:R-:W-:Y:S01]  /*7c10*/  F2FP.F16.E4M3.UNPACK_B R58, R76 ;  /* 0x0000004cff3a723e */ /* 0x010fe200020006ff */
[----:B------:R-:W-:Y:S01]  /*7c20*/  HADD2.F32 R50, -RZ, R50.H1_H1 ;  /* 0x30000032ff327230 */ /* 0x000fe20000004100 */
[----:B--2---:R2:W-:Y:S01]  /*7c30*/  SYNCS.ARRIVE.TRANS64.RED.A1T0 RZ, [R90+URZ], RZ ;  /* 0x000000ff5aff79a7 */ /* 0x0045e200081004ff */
[--C-:B------:R-:W-:Y:S01]  /*7c40*/  HADD2.F32 R53, -RZ, R54.reuse.H0_H0 ;  /* 0x20000036ff357230 */ /* 0x100fe20000004100 */
[----:B------:R-:W-:Y:S01]  /*7c50*/  F2FP.F16.E4M3.UNPACK_B R62, R77 ;  /* 0x0000004dff3e723e */ /* 0x000fe200020006ff */
[----:B------:R-:W-:Y:S01]  /*7c60*/  HADD2.F32 R54, -RZ, R54.H1_H1 ;  /* 0x30000036ff367230 */ /* 0x000fe20000004100 */
[----:B------:R-:W-:Y:S01]  /*7c70*/  F2FP.F16.E4M3.UNPACK_B R66, R78 ;  /* 0x0000004eff42723e */ /* 0x000fe200020006ff */
[--C-:B------:R-:W-:Y:S01]  /*7c80*/  HADD2.F32 R57, -RZ, R58.reuse.H0_H0 ;  /* 0x2000003aff397230 */ /* 0x100fe20000004100 */
[----:B------:R-:W-:Y:S01]  /*7c90*/  F2FP.F16.E4M3.UNPACK_B R70, R79 ;  /* 0x0000004fff46723e */ /* 0x000fe200020006ff */
[----:B------:R-:W-:Y:S01]  /*7ca0*/  HADD2.F32 R58, -RZ, R58.H1_H1 ;  /* 0x3000003aff3a7230 */ /* 0x000fe20000004100 */
[----:B------:R-:W-:Y:S01]  /*7cb0*/  F2FP.F16.E4M3.UNPACK_B R75, R75.H1 ;  /* 0x0000004bff4b723e */ /* 0x000fe200030006ff */
[--C-:B------:R-:W-:Y:S01]  /*7cc0*/  HADD2.F32 R61, -RZ, R62.reuse.H0_H0 ;  /* 0x2000003eff3d7230 */ /* 0x100fe20000004100 */
[----:B------:R-:W-:Y:S01]  /*7cd0*/  F2FP.F16.E4M3.UNPACK_B R76, R76.H1 ;  /* 0x0000004cff4c723e */ /* 0x000fe200030006ff */
[----:B------:R-:W-:Y:S01]  /*7ce0*/  HADD2.F32 R63, -RZ, R62.H1_H1 ;  /* 0x3000003eff3f7230 */ /* 0x000fe20000004100 */
[----:B------:R-:W-:Y:S01]  /*7cf0*/  F2FP.F16.E4M3.UNPACK_B R77, R77.H1 ;  /* 0x0000004dff4d723e */ /* 0x000fe200030006ff */
[--C-:B------:R-:W-:Y:S02]  /*7d00*/  HADD2.F32 R65, -RZ, R66.reuse.H0_H0 ;  /* 0x20000042ff417230 */ /* 0x100fe40000004100 */
[C---:B------:R-:W-:Y:S01]  /*7d10*/  FMUL R4, R38.reuse, R4 ;  /* 0x0000000426047220 */ /* 0x040fe20000400000 */
        /* <DEDUP_REMOVED lines=16> */
[--C-:B------:R-:W-:Y:S02]  /*7e20*/  HADD2.F32 R69, -RZ, R70.reuse.H0_H0 ;  /* 0x20000046ff457230 */ /* 0x100fe40000004100 */
[C---:B------:R-:W-:Y:S01]  /*7e30*/  FMUL R28, R38.reuse, R32 ;  /* 0x00000020261c7220 */ /* 0x040fe20000400000 */
[----:B------:R-:W-:Y:S02]  /*7e40*/  HADD2.F32 R70, -RZ, R70.H1_H1 ;  /* 0x30000046ff467230 */ /* 0x000fe40000004100 */
[C---:B------:R-:W-:Y:S01]  /*7e50*/  FMUL R29, R38.reuse, R33 ;  /* 0x00000021261d7220 */ /* 0x040fe20000400000 */
[----:B------:R-:W-:Y:S02]  /*7e60*/  HADD2.F32 R44, -RZ, R72.H1_H1 ;  /* 0x30000048ff2c7230 */ /* 0x000fe40000004100 */
[C---:B------:R-:W-:Y:S01]  /*7e70*/  FMUL R6, R38.reuse, R6 ;  /* 0x0000000626067220 */ /* 0x040fe20000400000 */
[C---:B------:R-:W-:Y:S01]  /*7e80*/  FMUL R7, R38.reuse, R7 ;  /* 0x0000000726077220 */ /* 0x040fe20000400000 */
[--C-:B------:R-:W-:Y:S02]  /*7e90*/  HADD2.F32 R47, -RZ, R73.reuse.H0_H0 ;  /* 0x20000049ff2f7230 */ /* 0x100fe40000004100 */
[C---:B------:R-:W-:Y:S01]  /*7ea0*/  FMUL R10, R38.reuse, R10 ;  /* 0x0000000a260a7220 */ /* 0x040fe20000400000 */
[C---:B------:R-:W-:Y:S01]  /*7eb0*/  FFMA R6, R41.reuse, R43, R6 ;  /* 0x0000002b29067223 */ /* 0x040fe20000000006 */
[----:B------:R-:W-:Y:S02]  /*7ec0*/  HADD2.F32 R48, -RZ, R73.H1_H1 ;  /* 0x30000049ff307230 */ /* 0x000fe40000004100 */
[C---:B------:R-:W-:Y:S01]  /*7ed0*/  FFMA R7, R41.reuse, R44, R7 ;  /* 0x0000002c29077223 */ /* 0x040fe20000000007 */
[C---:B------:R-:W-:Y:S01]  /*7ee0*/  FFMA R8, R41.reuse, R45, R8 ;  /* 0x0000002d29087223 */ /* 0x040fe20000000008 */
[C---:B------:R-:W-:Y:S01]  /*7ef0*/  FFMA R9, R41.reuse, R46, R9 ;  /* 0x0000002e29097223 */ /* 0x040fe20000000009 */
[----:B------:R-:W-:Y:S01]  /*7f00*/  FFMA R10, R41, R47, R10 ;  /* 0x0000002f290a7223 */ /* 0x000fe2000000000a */
[C---:B------:R-:W-:Y:S01]  /*7f10*/  FMUL R11, R38.reuse, R11 ;  /* 0x0000000b260b7220 */ /* 0x040fe20000400000 */
[----:B------:R-:W-:Y:S01]  /*7f20*/  F2FP.F16.E4M3.UNPACK_B R78, R78.H1 ;  /* 0x0000004eff4e723e */ /* 0x000fe200030006ff */
[--C-:B------:R-:W-:Y:S01]  /*7f30*/  HADD2.F32 R51, -RZ, R74.reuse.H0_H0 ;  /* 0x2000004aff337230 */ /* 0x100fe20000004100 */
[----:B-1----:R-:W-:Y:S01]  /*7f40*/  F2FP.SATFINITE.E4M3.F32.PACK_AB_MERGE_C R100, R7, R6, RZ ;  /* 0x000000060764723e */ /* 0x002fe200048070ff */
[C---:B------:R-:W-:Y:S01]  /*7f50*/  FFMA R11, R41.reuse, R48, R11 ;  /* 0x00000030290b7223 */ /* 0x040fe2000000000b */
[C---:B------:R-:W-:Y:S01]  /*7f60*/  FFMA R12, R41.reuse, R49, R12 ;  /* 0x00000031290c7223 */ /* 0x040fe2000000000c */
[----:B------:R-:W-:Y:S01]  /*7f70*/  FFMA R13, R41, R50, R13 ;  /* 0x00000032290d7223 */ /* 0x000fe2000000000d */
[----:B------:R-:W-:Y:S01]  /*7f80*/  F2FP.SATFINITE.E4M3.F32.PACK_AB_MERGE_C R100, R5, R4, R100 ;  /* 0x000000040564723e */ /* 0x000fe20004807064 */
[----:B------:R-:W-:Y:S01]  /*7f90*/  HADD2.F32 R52, -RZ, R74.H1_H1 ;  /* 0x3000004aff347230 */ /* 0x000fe20000004100 */
[----:B------:R-:W-:Y:S01]  /*7fa0*/  F2FP.SATFINITE.E4M3.F32.PACK_AB_MERGE_C R101, R11, R10, RZ ;  /* 0x0000000a0b65723e */ /* 0x000fe200048070ff */
[C---:B------:R-:W-:Y:S01]  /*7fb0*/  FMUL R14, R38.reuse, R14 ;  /* 0x0000000e260e7220 */ /* 0x040fe20000400000 */
[C---:B------:R-:W-:Y:S01]  /*7fc0*/  FMUL R15, R38.reuse, R15 ;  /* 0x0000000f260f7220 */ /* 0x040fe20000400000 */
[--C-:B------:R-:W-:Y:S01]  /*7fd0*/  HADD2.F32 R55, -RZ, R75.reuse.H0_H0 ;  /* 0x2000004bff377230 */ /* 0x100fe20000004100 */
[----:B------:R-:W-:Y:S01]  /*7fe0*/  F2FP.SATFINITE.E4M3.F32.PACK_AB_MERGE_C R101, R9, R8, R101 ;  /* 0x000000080965723e */ /* 0x000fe20004807065 */
[C---:B------:R-:W-:Y:S01]  /*7ff0*/  FFMA R14, R41.reuse, R51, R14 ;  /* 0x00000033290e7223 */ /* 0x040fe2000000000e */
[C---:B------:R-:W-:Y:S01]  /*8000*/  FFMA R15, R41.reuse, R52, R15 ;  /* 0x00000034290f7223 */ /* 0x040fe2000000000f */
[C---:B------:R-:W-:Y:S01]  /*8010*/  FFMA R16, R41.reuse, R53, R16 ;  /* 0x0000003529107223 */ /* 0x040fe20000000010 */
[C---:B------:R-:W-:Y:S01]  /*8020*/  FFMA R17, R41.reuse, R54, R17 ;  /* 0x0000003629117223 */ /* 0x040fe20000000011 */
        /* <DEDUP_REMOVED lines=15> */
[C---:B------:R-:W-:Y:S01]  /*8120*/  FFMA R23, R41.reuse, R60, R23 ;  /* 0x0000003c29177223 */ /* 0x040fe20000000017 */
[C---:B------:R-:W-:Y:S01]  /*8130*/  FMUL R27, R38.reuse, R27 ;  /* 0x0000001b261b7220 */ /* 0x040fe20000400000 */
[C---:B------:R-:W-:Y:S01]  /*8140*/  FFMA R0, R41.reuse, R61, R0 ;  /* 0x0000003d29007223 */ /* 0x040fe20000000000 */
[----:B------:R-:W-:Y:S01]  /*8150*/  F2FP.F16.E4M3.UNPACK_B R79, R79.H1 ;  /* 0x0000004fff4f723e */ /* 0x000fe200030006ff */
        /* <DEDUP_REMOVED lines=16> */
[----:B------:R-:W-:Y:S01]  /*8260*/  FFMA R28, R41, R69, R28 ;  /* 0x00000045291c7223 */ /* 0x000fe2000000001c */
[----:B------:R-:W-:Y:S01]  /*8270*/  F2FP.SATFINITE.E4M3.F32.PACK_AB_MERGE_C R103, R19, R18, RZ ;  /* 0x000000121367723e */ /* 0x000fe200048070ff */
        /* <DEDUP_REMOVED lines=14> */
[----:B--2---:R-:W-:Y:S03]  /*8360*/  IADD3 R90, PT, PT, R36, 0x1, RZ ;  /* 0x00000001245a7810 */ /* 0x004fe60007ffe0ff */
        /* <DEDUP_REMOVED lines=10> */
[----:B------:R-:W-:Y:S02]  /*8410*/  UIADD3 UR13, UPT, UPT, UR49, 0x20, URZ ;  /* 0x00000020310d7890 */ /* 0x000fe4000fffe0ff */
[----:B------:R-:W-:Y:S01]  /*8420*/  UIADD3 UR12, UPT, UPT, UR44, 0x3200, URZ ;  /* 0x000032002c0c7890 */ /* 0x000fe2000fffe0ff */
[----:B------:R-:W-:Y:S01]  /*8430*/  UMOV UR14, UR50 ;  /* 0x00000032000e7c82 */ /* 0x000fe20008000000 */
[----:B------:R-:W-:Y:S01]  /*8440*/  UMOV UR15, UR36 ;  /* 0x00000024000f7c82 */ /* 0x000fe20008000000 */
[----:B------:R-:W-:Y:S02]  /*8450*/  UIADD3 UR9, UPT, UPT, UR49, 0x60, URZ ;  /* 0x0000006031097890 */ /* 0x000fe4000fffe0ff */
[----:B------:R-:W-:Y:S01]  /*8460*/  UIADD3 UR8, UPT, UPT, UR44, 0x3a00, URZ ;  /* 0x00003a002c087890 */ /* 0x000fe2000fffe0ff */
[----:B------:R-:W-:Y:S01]  /*8470*/  UMOV UR10, UR50 ;  /* 0x00000032000a7c82 */ /* 0x000fe20008000000 */
[----:B------:R-:W-:Y:S01]  /*8480*/  UMOV UR11, UR36 ;  /* 0x00000024000b7c82 */ /* 0x000fe20008000000 */
[----:B--2---:R-:W-:Y:S04]  /*8490*/  UIADD3 UR4, UP0, UPT, UR6, 0x680, URZ ;  /* 0x0000068006047890 */ /* 0x004fe8000ff1e0ff */
[----:B------:R-:W-:Y:S09]  /*84a0*/  UIADD3.X UR5, UPT, UPT, URZ, UR7, URZ, UP0, !UPT ;  /* 0x00000007ff057290 */ /* 0x000ff200087fe4ff */
[----:B------:R2:W-:Y:S01]  /*84b0*/  UTMASTG.3D [UR12], [UR4] ;  /* 0x0000000c040073b5 */ /* 0x0005e20008010000 */
[----:B------:R2:W-:Y:S01]  /*84c0*/  UTMASTG.3D [UR8], [UR4] ;  /* 0x00000008040073b5 */ /* 0x0005e20008010000 */
[----:B------:R0:W-:Y:S01]  /*84d0*/  UTMACMDFLUSH ;  /* 0x00000000000079b7 */ /* 0x0001e20000000000 */
[----:B--2---:R-:W-:Y:S04]  /*84e0*/  DEPBAR.LE SB0, 0x1 ;  /* 0x000080400000791a */ /* 0x004fe80000000000 */
.L_x_131:
[----:B------:R-:W-:Y:S05]  /*84f0*/  BSYNC.RECONVERGENT B0 ;  /* 0x0000000000007941 */ /* 0x000fea0003800200 */
.L_x_130:
[----:B------:R-:W-:Y:S01]  /*8500*/  R2UR UR4, R88 ;  /* 0x00000000580472ca */ /* 0x000fe200000e0000 */
[----:B------:R-:W-:Y:S01]  /*8510*/  BAR.SYNC.DEFER_BLOCKING 0x1, 0x80 ;  /* 0x0042000000007b1d */ /* 0x000fe20000010000 */
[----:B------:R-:W-:Y:S01]  /*8520*/  ISETP.NE.AND P0, PT, R91, 0x2, PT ;  /* 0x000000025b00780c */ /* 0x000fe20003f05270 */
[----:B------:R-:W-:Y:S01]  /*8530*/  UISETP.NE.AND UP0, UPT, UR45, URZ, UPT ;  /* 0x000000ff2d00728c */ /* 0x000fe2000bf05270 */
[----:B------:R-:W-:Y:S01]  /*8540*/  ISETP.NE.AND P1, PT, R90, 0x4, PT ;  /* 0x000000045a00780c */ /* 0x000fe20003f25270 */
[----:B------:R-:W-:Y:S01]  /*8550*/  UIADD3 UR30, UPT, UPT, UR38, UR63, URZ ;  /* 0x0000003f261e7290 */ /* 0x000fe2000fffe0ff */
[----:B------:R-:W-:Y:S02]  /*8560*/  SEL R3, RZ, 0x1, P0 ;  /* 0x00000001ff037807 */ /* 0x000fe40000000000 */
[----:B------:R-:W-:Y:S02]  /*8570*/  SEL R0, RZ, 0x1, P1 ;  /* 0x00000001ff007807 */ /* 0x000fe40000800000 */
[----:B------:R-:W-:Y:S02]  /*8580*/  LOP3.LUT R94, R94, R3, RZ, 0x3c, !PT ;  /* 0x000000035e5e7212 */ /* 0x000fe400078e3cff */
[----:B------:R-:W-:Y:S01]  /*8590*/  LOP3.LUT R95, R95, R0, RZ, 0x3c, !PT ;  /* 0x000000005f5f7212 */ /* 0x000fe200078e3cff */
[----:B------:R-:W-:Y:S01]  /*85a0*/  UIADD3 UR31, UPT, UPT, UR37, UR4, URZ ;  /* 0x00000004251f7290 */ /* 0x000fe2000fffe0ff */
[----:B------:R-:W-:Y:S02]  /*85b0*/  SEL R91, R91, RZ, P0 ;  /* 0x000000ff5b5b7207 */ /* 0x000fe40000000000 */
[----:B------:R-:W-:Y:S01]  /*85c0*/  SEL R36, R90, RZ, P1 ;  /* 0x000000ff5a247207 */ /* 0x000fe20000800000 */
[----:B------:R-:W-:Y:S01]  /*85d0*/  UMOV UR36, UR59 ;  /* 0x0000003b00247c82 */ /* 0x000fe20008000000 */
[----:B------:R-:W-:Y:S07]  /*85e0*/  BRA.U UP0, `(.L_x_132) ;  /* 0xffffffd500787547 */ /* 0x000fee000b83ffff */
[----:B------:R-:W-:Y:S05]  /*85f0*/  EXIT ;  /* 0x000000000000794d */ /* 0x000fea0003800000 */
.L_x_25:
[----:B--2---:R2:W3:Y:S02]  /*8600*/  SYNCS.PHASECHK.TRANS64.TRYWAIT P0, [R3+URZ+0x170], R2 ;  /* 0x00017002030075a7 */ /* 0x0044e400080011ff */
[----:B---3--:R-:W-:Y:S05]  /*8610*/  @!P0 NANOSLEEP.SYNCS 0x989680 ;  /* 0x009896800000895d */ /* 0x008fea0003900000 */
[----:B------:R-:W3:Y:S02]  /*8620*/  @!P0 SYNCS.PHASECHK.TRANS64 P0, [R3+URZ+0x170], R2 ;  /* 0x00017002030085a7 */ /* 0x000ee400080010ff */
[----:B---3--:R-:W-:Y:S05]  /*8630*/  @!P0 BRA `(.L_x_25) ;  /* 0xfffffffc00f08947 */ /* 0x008fea000383ffff */
[----:B------:R-:W-:Y:S05]  /*8640*/  BRA `(.L_x_133) ;  /* 0xffffff94002c7947 */ /* 0x000fea000383ffff */
.L_x_28:
[----:B-1----:R-:W-:-:S07]  /*8650*/  MOV R0, UR33 ;  /* 0x0000002100007c02 */ /* 0x002fce0008000f00 */
.L_x_134:
[----:B-1----:R1:W2:Y:S02]  /*8660*/  SYNCS.PHASECHK.TRANS64.TRYWAIT P0, [R0+URZ+0x68], R3 ;  /* 0x00006803000075a7 */ /* 0x0022a400080011ff */
[----:B--2---:R-:W-:Y:S05]  /*8670*/  @!P0 NANOSLEEP.SYNCS 0x989680 ;  /* 0x009896800000895d */ /* 0x004fea0003900000 */
[----:B------:R-:W2:Y:S02]  /*8680*/  @!P0 SYNCS.PHASECHK.TRANS64 P0, [R0+URZ+0x68], R3 ;  /* 0x00006803000085a7 */ /* 0x000ea400080010ff */
[----:B--2---:R-:W-:Y:S05]  /*8690*/  @!P0 BRA `(.L_x_134) ;  /* 0xfffffffc00f08947 */ /* 0x004fea000383ffff */
[----:B------:R-:W-:Y:S05]  /*86a0*/  BRA `(.L_x_27) ;  /* 0xffffff9400807947 */ /* 0x000fea000383ffff */
.L_x_35:
[----:B-1----:R-:W-:-:S07]  /*86b0*/  MOV R0, UR17 ;  /* 0x0000001100007c02 */ /* 0x002fce0008000f00 */
.L_x_135:
[----:B-1----:R1:W2:Y:S02]  /*86c0*/  SYNCS.PHASECHK.TRANS64.TRYWAIT P0, [R0+URZ+0x68], R3 ;  /* 0x00006803000075a7 */ /* 0x0022a400080011ff */
[----:B--2---:R-:W-:Y:S05]  /*86d0*/  @!P0 NANOSLEEP.SYNCS 0x989680 ;  /* 0x009896800000895d */ /* 0x004fea0003900000 */
[----:B------:R-:W2:Y:S02]  /*86e0*/  @!P0 SYNCS.PHASECHK.TRANS64 P0, [R0+URZ+0x68], R3 ;  /* 0x00006803000085a7 */ /* 0x000ea400080010ff */
[----:B--2---:R-:W-:Y:S05]  /*86f0*/  @!P0 BRA `(.L_x_135) ;  /* 0xfffffffc00f08947 */ /* 0x004fea000383ffff */
[----:B------:R-:W-:Y:S05]  /*8700*/  BRA `(.L_x_34) ;  /* 0xffffff9800407947 */ /* 0x000fea000383ffff */
.L_x_40:
[----:B-1----:R1:W2:Y:S02]  /*8710*/  SYNCS.PHASECHK.TRANS64.TRYWAIT P0, [R3+URZ+0x100], R0 ;  /* 0x00010000030075a7 */ /* 0x0022a400080011ff */
[----:B--2---:R-:W-:Y:S05]  /*8720*/  @!P0 NANOSLEEP.SYNCS 0x989680 ;  /* 0x009896800000895d */ /* 0x004fea0003900000 */
[----:B------:R-:W2:Y:S02]  /*8730*/  @!P0 SYNCS.PHASECHK.TRANS64 P0, [R3+URZ+0x100], R0 ;  /* 0x00010000030085a7 */ /* 0x000ea400080010ff */
[----:B--2---:R-:W-:Y:S05]  /*8740*/  @!P0 BRA `(.L_x_40) ;  /* 0xfffffffc00f08947 */ /* 0x004fea000383ffff */
[----:B------:R-:W-:Y:S05]  /*8750*/  BRA `(.L_x_136) ;  /* 0xffffff9800e87947 */ /* 0x000fea000383ffff */
.L_x_44:
[----:B-1----:R-:W-:-:S07]  /*8760*/  MOV R0, UR4 ;  /* 0x0000000400007c02 */ /* 0x002fce0008000f00 */
.L_x_137:
[----:B-1----:R1:W2:Y:S02]  /*8770*/  SYNCS.PHASECHK.TRANS64.TRYWAIT P0, [R0+URZ], R3 ;  /* 0x00000003000075a7 */ /* 0x0022a400080011ff */
[----:B--2---:R-:W-:Y:S05]  /*8780*/  @!P0 NANOSLEEP.SYNCS 0x989680 ;  /* 0x009896800000895d */ /* 0x004fea0003900000 */
[----:B------:R-:W2:Y:S02]  /*8790*/  @!P0 SYNCS.PHASECHK.TRANS64 P0, [R0+URZ], R3 ;  /* 0x00000003000085a7 */ /* 0x000ea400080010ff */
[----:B--2---:R-:W-:Y:S05]  /*87a0*/  @!P0 BRA `(.L_x_137) ;  /* 0xfffffffc00f08947 */ /* 0x004fea000383ffff */
[----:B------:R-:W-:Y:S05]  /*87b0*/  BRA `(.L_x_138) ;  /* 0xffffffa000907947 */ /* 0x000fea000383ffff */
.L_x_45:
[----:B------:R-:W-:-:S07]  /*87c0*/  MOV R0, UR5 ;  /* 0x0000000500007c02 */ /* 0x000fce0008000f00 */
.L_x_139:
[----:B-1----:R1:W2:Y:S02]  /*87d0*/  SYNCS.PHASECHK.TRANS64.TRYWAIT P0, [R0+URZ], R3 ;  /* 0x00000003000075a7 */ /* 0x0022a400080011ff */
[----:B--2---:R-:W-:Y:S05]  /*87e0*/  @!P0 NANOSLEEP.SYNCS 0x989680 ;  /* 0x009896800000895d */ /* 0x004fea0003900000 */
[----:B------:R-:W2:Y:S02]  /*87f0*/  @!P0 SYNCS.PHASECHK.TRANS64 P0, [R0+URZ], R3 ;  /* 0x00000003000085a7 */ /* 0x000ea400080010ff */
[----:B--2---:R-:W-:Y:S05]  /*8800*/  @!P0 BRA `(.L_x_139) ;  /* 0xfffffffc00f08947 */ /* 0x004fea000383ffff */
[----:B------:R-:W-:Y:S05]  /*8810*/  BRA `(.L_x_140) ;  /* 0xffffffa0009c7947 */ /* 0x000fea000383ffff */
.L_x_46:
[----:B------:R-:W-:-:S07]  /*8820*/  MOV R0, UR5 ;  /* 0x0000000500007c02 */ /* 0x000fce0008000f00 */
.L_x_141:
[----:B-1----:R1:W2:Y:S02]  /*8830*/  SYNCS.PHASECHK.TRANS64.TRYWAIT P0, [R0+URZ], R3 ;  /* 0x00000003000075a7 */ /* 0x0022a400080011ff */
[----:B--2---:R-:W-:Y:S05]  /*8840*/  @!P0 NANOSLEEP.SYNCS 0x989680 ;  /* 0x009896800000895d */ /* 0x004fea0003900000 */
[----:B------:R-:W2:Y:S02]  /*8850*/  @!P0 SYNCS.PHASECHK.TRANS64 P0, [R0+URZ], R3 ;  /* 0x00000003000085a7 */ /* 0x000ea400080010ff */
[----:B--2---:R-:W-:Y:S05]  /*8860*/  @!P0 BRA `(.L_x_141) ;  /* 0xfffffffc00f08947 */ /* 0x004fea000383ffff */
[----:B------:R-:W-:Y:S05]  /*8870*/  BRA `(.L_x_142) ;  /* 0xffffffa000a87947 */ /* 0x000fea000383ffff */
.L_x_47:
[----:B------:R-:W-:-:S07]  /*8880*/  MOV R0, UR5 ;  /* 0x0000000500007c02 */ /* 0x000fce0008000f00 */
.L_x_143:
[----:B-1----:R1:W2:Y:S02]  /*8890*/  SYNCS.PHASECHK.TRANS64.TRYWAIT P0, [R0+URZ], R3 ;  /* 0x00000003000075a7 */ /* 0x0022a400080011ff */
[----:B--2---:R-:W-:Y:S05]  /*88a0*/  @!P0 NANOSLEEP.SYNCS 0x989680 ;  /* 0x009896800000895d */ /* 0x004fea0003900000 */
[----:B------:R-:W2:Y:S02]  /*88b0*/  @!P0 SYNCS.PHASECHK.TRANS64 P0, [R0+URZ], R3 ;  /* 0x00000003000085a7 */ /* 0x000ea400080010ff */
[----:B--2---:R-:W-:Y:S05]  /*88c0*/  @!P0 BRA `(.L_x_143) ;  /* 0xfffffffc00f08947 */ /* 0x004fea000383ffff */
[----:B------:R-:W-:Y:S05]  /*88d0*/  BRA `(.L_x_144) ;  /* 0xffffffa000b47947 */ /* 0x000fea000383ffff */
.L_x_48:
[----:B------:R-:W-:-:S07]  /*88e0*/  MOV R0, UR5 ;  /* 0x0000000500007c02 */ /* 0x000fce0008000f00 */
.L_x_145:
[----:B-1----:R1:W2:Y:S02]  /*88f0*/  SYNCS.PHASECHK.TRANS64.TRYWAIT P0, [R0+URZ], R3 ;  /* 0x00000003000075a7 */ /* 0x0022a400080011ff */
[----:B--2---:R-:W-:Y:S05]  /*8900*/  @!P0 NANOSLEEP.SYNCS 0x989680 ;  /* 0x009896800000895d */ /* 0x004fea0003900000 */
[----:B------:R-:W2:Y:S02]  /*8910*/  @!P0 SYNCS.PHASECHK.TRANS64 P0, [R0+URZ], R3 ;  /* 0x00000003000085a7 */ /* 0x000ea400080010ff */
[----:B--2---:R-:W-:Y:S05]  /*8920*/  @!P0 BRA `(.L_x_145) ;  /* 0xfffffffc00f08947 */ /* 0x004fea000383ffff */
[----:B------:R-:W-:Y:S05]  /*8930*/  BRA `(.L_x_146) ;  /* 0xffffffa000c07947 */ /* 0x000fea000383ffff */
.L_x_49:
[----:B------:R-:W-:-:S07]  /*8940*/  MOV R0, UR5 ;  /* 0x0000000500007c02 */ /* 0x000fce0008000f00 */
.L_x_147:
[----:B-1----:R1:W2:Y:S02]  /*8950*/  SYNCS.PHASECHK.TRANS64.TRYWAIT P0, [R0+URZ], R3 ;  /* 0x00000003000075a7 */ /* 0x0022a400080011ff */
[----:B--2---:R-:W-:Y:S05]  /*8960*/  @!P0 NANOSLEEP.SYNCS 0x989680 ;  /* 0x009896800000895d */ /* 0x004fea0003900000 */
[----:B------:R-:W2:Y:S02]  /*8970*/  @!P0 SYNCS.PHASECHK.TRANS64 P0, [R0+URZ], R3 ;  /* 0x00000003000085a7 */ /* 0x000ea400080010ff */
[----:B--2---:R-:W-:Y:S05]  /*8980*/  @!P0 BRA `(.L_x_147) ;  /* 0xfffffffc00f08947 */ /* 0x004fea000383ffff */
[----:B------:R-:W-:Y:S05]  /*8990*/  BRA `(.L_x_148) ;  /* 0xffffffa000cc7947 */ /* 0x000fea000383ffff */
.L_x_50:
[----:B------:R-:W-:-:S07]  /*89a0*/  MOV R0, UR5 ;  /* 0x0000000500007c02 */ /* 0x000fce0008000f00 */
.L_x_149:
[----:B-1----:R1:W2:Y:S02]  /*89b0*/  SYNCS.PHASECHK.TRANS64.TRYWAIT P0, [R0+URZ], R3 ;  /* 0x00000003000075a7 */ /* 0x0022a400080011ff */
[----:B--2---:R-:W-:Y:S05]  /*89c0*/  @!P0 NANOSLEEP.SYNCS 0x989680 ;  /* 0x009896800000895d */ /* 0x004fea0003900000 */
[----:B------:R-:W2:Y:S02]  /*89d0*/  @!P0 SYNCS.PHASECHK.TRANS64 P0, [R0+URZ], R3 ;  /* 0x00000003000085a7 */ /* 0x000ea400080010ff */
[----:B--2---:R-:W-:Y:S05]  /*89e0*/  @!P0 BRA `(.L_x_149) ;  /* 0xfffffffc00f08947 */ /* 0x004fea000383ffff */
[----:B------:R-:W-:Y:S05]  /*89f0*/  BRA `(.L_x_150) ;  /* 0xffffffa000d87947 */ /* 0x000fea000383ffff */
.L_x_51:
[----:B------:R-:W-:-:S07]  /*8a00*/  MOV R0, UR5 ;  /* 0x0000000500007c02 */ /* 0x000fce0008000f00 */
.L_x_151:
[----:B-1----:R1:W2:Y:S02]  /*8a10*/  SYNCS.PHASECHK.TRANS64.TRYWAIT P0, [R0+URZ], R3 ;  /* 0x00000003000075a7 */ /* 0x0022a400080011ff */
[----:B--2---:R-:W-:Y:S05]  /*8a20*/  @!P0 NANOSLEEP.SYNCS 0x989680 ;  /* 0x009896800000895d */ /* 0x004fea0003900000 */
[----:B------:R-:W2:Y:S02]  /*8a30*/  @!P0 SYNCS.PHASECHK.TRANS64 P0, [R0+URZ], R3 ;  /* 0x00000003000085a7 */ /* 0x000ea400080010ff */
[----:B--2---:R-:W-:Y:S05]  /*8a40*/  @!P0 BRA `(.L_x_151) ;  /* 0xfffffffc00f08947 */ /* 0x004fea000383ffff */
[----:B------:R-:W-:Y:S05]  /*8a50*/  BRA `(.L_x_152) ;  /* 0xffffffa000e47947 */ /* 0x000fea000383ffff */
.L_x_52:
[----:B------:R-:W-:-:S07]  /*8a60*/  MOV R0, UR5 ;  /* 0x0000000500007c02 */ /* 0x000fce0008000f00 */
.L_x_153:
[----:B-1----:R1:W2:Y:S02]  /*8a70*/  SYNCS.PHASECHK.TRANS64.TRYWAIT P0, [R0+URZ], R3 ;  /* 0x00000003000075a7 */ /* 0x0022a400080011ff */
[----:B--2---:R-:W-:Y:S05]  /*8a80*/  @!P0 NANOSLEEP.SYNCS 0x989680 ;  /* 0x009896800000895d */ /* 0x004fea0003900000 */
[----:B------:R-:W2:Y:S02]  /*8a90*/  @!P0 SYNCS.PHASECHK.TRANS64 P0, [R0+URZ], R3 ;  /* 0x00000003000085a7 */ /* 0x000ea400080010ff */
[----:B--2---:R-:W-:Y:S05]  /*8aa0*/  @!P0 BRA `(.L_x_153) ;  /* 0xfffffffc00f08947 */ /* 0x004fea000383ffff */
[----:B------:R-:W-:Y:S05]  /*8ab0*/  BRA `(.L_x_154) ;  /* 0xffffffa000f07947 */ /* 0x000fea000383ffff */
.L_x_53:
[----:B------:R-:W-:-:S07]  /*8ac0*/  MOV R0, UR5 ;  /* 0x0000000500007c02 */ /* 0x000fce0008000f00 */
.L_x_155:
[----:B-1----:R1:W2:Y:S02]  /*8ad0*/  SYNCS.PHASECHK.TRANS64.TRYWAIT P0, [R0+URZ], R3 ;  /* 0x00000003000075a7 */ /* 0x0022a400080011ff */
[----:B--2---:R-:W-:Y:S05]  /*8ae0*/  @!P0 NANOSLEEP.SYNCS 0x989680 ;  /* 0x009896800000895d */ /* 0x004fea0003900000 */
[----:B------:R-:W2:Y:S02]  /*8af0*/  @!P0 SYNCS.PHASECHK.TRANS64 P0, [R0+URZ], R3 ;  /* 0x00000003000085a7 */ /* 0x000ea400080010ff */
[----:B--2---:R-:W-:Y:S05]  /*8b00*/  @!P0 BRA `(.L_x_155) ;  /* 0xfffffffc00f08947 */ /* 0x004fea000383ffff */
[----:B------:R-:W-:Y:S05]  /*8b10*/  BRA `(.L_x_156) ;  /* 0xffffffa000fc7947 */ /* 0x000fea000383ffff */
.L_x_54:
[----:B------:R-:W-:-:S07]  /*8b20*/  MOV R0, UR5 ;  /* 0x0000000500007c02 */ /* 0x000fce0008000f00 */
.L_x_157:
[----:B-1----:R1:W2:Y:S02]  /*8b30*/  SYNCS.PHASECHK.TRANS64.TRYWAIT P0, [R0+URZ], R3 ;  /* 0x00000003000075a7 */ /* 0x0022a400080011ff */
[----:B--2---:R-:W-:Y:S05]  /*8b40*/  @!P0 NANOSLEEP.SYNCS 0x989680 ;  /* 0x009896800000895d */ /* 0x004fea0003900000 */
[----:B------:R-:W2:Y:S02]  /*8b50*/  @!P0 SYNCS.PHASECHK.TRANS64 P0, [R0+URZ], R3 ;  /* 0x00000003000085a7 */ /* 0x000ea400080010ff */
[----:B--2---:R-:W-:Y:S05]  /*8b60*/  @!P0 BRA `(.L_x_157) ;  /* 0xfffffffc00f08947 */ /* 0x004fea000383ffff */
[----:B------:R-:W-:Y:S05]  /*8b70*/  BRA `(.L_x_158) ;  /* 0xffffffa400087947 */ /* 0x000fea000383ffff */
.L_x_55:
[----:B------:R-:W-:-:S07]  /*8b80*/  MOV R0, UR5 ;  /* 0x0000000500007c02 */ /* 0x000fce0008000f00 */
.L_x_159:
[----:B-1----:R1:W2:Y:S02]  /*8b90*/  SYNCS.PHASECHK.TRANS64.TRYWAIT P0, [R0+URZ], R3 ;  /* 0x00000003000075a7 */ /* 0x0022a400080011ff */
[----:B--2---:R-:W-:Y:S05]  /*8ba0*/  @!P0 NANOSLEEP.SYNCS 0x989680 ;  /* 0x009896800000895d */ /* 0x004fea0003900000 */
[----:B------:R-:W2:Y:S02]  /*8bb0*/  @!P0 SYNCS.PHASECHK.TRANS64 P0, [R0+URZ], R3 ;  /* 0x00000003000085a7 */ /* 0x000ea400080010ff */
[----:B--2---:R-:W-:Y:S05]  /*8bc0*/  @!P0 BRA `(.L_x_159) ;  /* 0xfffffffc00f08947 */ /* 0x004fea000383ffff */
[----:B------:R-:W-:Y:S05]  /*8bd0*/  BRA `(.L_x_160) ;  /* 0xffffffa400147947 */ /* 0x000fea000383ffff */
.L_x_58:
[----:B--2---:R2:W3:Y:S02]  /*8be0*/  SYNCS.PHASECHK.TRANS64.TRYWAIT P0, [R2+URZ+0x160], R5 ;  /* 0x00016005020075a7 */ /* 0x0044e400080011ff */
[----:B---3--:R-:W-:Y:S05]  /*8bf0*/  @!P0 NANOSLEEP.SYNCS 0x989680 ;  /* 0x009896800000895d */ /* 0x008fea0003900000 */
[----:B------:R-:W3:Y:S02]  /*8c00*/  @!P0 SYNCS.PHASECHK.TRANS64 P0, [R2+URZ+0x160], R5 ;  /* 0x00016005020085a7 */ /* 0x000ee400080010ff */
[----:B---3--:R-:W-:Y:S05]  /*8c10*/  @!P0 BRA `(.L_x_58) ;  /* 0xfffffffc00f08947 */ /* 0x008fea000383ffff */
[----:B------:R-:W-:Y:S05]  /*8c20*/  BRA `(.L_x_161) ;  /* 0xffffffa400707947 */ /* 0x000fea000383ffff */
.L_x_59:
[----:B------:R-:W-:-:S07]  /*8c30*/  MOV R2, UR4 ;  /* 0x0000000400027c02 */ /* 0x000fce0008000f00 */
.L_x_162:
[----:B--2---:R2:W3:Y:S02]  /*8c40*/  SYNCS.PHASECHK.TRANS64.TRYWAIT P0, [R2+URZ+0x110], R5 ;  /* 0x00011005020075a7 */ /* 0x0044e400080011ff */
[----:B---3--:R-:W-:Y:S05]  /*8c50*/  @!P0 NANOSLEEP.SYNCS 0x989680 ;  /* 0x009896800000895d */ /* 0x008fea0003900000 */
[----:B------:R-:W3:Y:S02]  /*8c60*/  @!P0 SYNCS.PHASECHK.TRANS64 P0, [R2+URZ+0x110], R5 ;  /* 0x00011005020085a7 */ /* 0x000ee400080010ff */
[----:B---3--:R-:W-:Y:S05]  /*8c70*/  @!P0 BRA `(.L_x_162) ;  /* 0xfffffffc00f08947 */ /* 0x008fea000383ffff */
[----:B------:R-:W-:Y:S05]  /*8c80*/  BRA `(.L_x_163) ;  /* 0xffffffa400807947 */ /* 0x000fea000383ffff */
.L_x_60:
[----:B--2---:R2:W3:Y:S02]  /*8c90*/  SYNCS.PHASECHK.TRANS64.TRYWAIT P1, [R2+URZ+0x100], R5 ;  /* 0x00010005020075a7 */ /* 0x0044e400080211ff */
[----:B---3--:R-:W-:Y:S05]  /*8ca0*/  @!P1 NANOSLEEP.SYNCS 0x989680 ;  /* 0x009896800000995d */ /* 0x008fea0003900000 */
[----:B------:R-:W3:Y:S02]  /*8cb0*/  @!P1 SYNCS.PHASECHK.TRANS64 P1, [R2+URZ+0x100], R5 ;  /* 0x00010005020095a7 */ /* 0x000ee400080210ff */
[----:B---3--:R-:W-:Y:S05]  /*8cc0*/  @!P1 BRA `(.L_x_60) ;  /* 0xfffffffc00f09947 */ /* 0x008fea000383ffff */
[----:B------:R-:W-:Y:S05]  /*8cd0*/  BRA `(.L_x_164) ;  /* 0xffffffa400b07947 */ /* 0x000fea000383ffff */
.L_x_63:
[----:B------:R-:W-:-:S07]  /*8ce0*/  MOV R0, UR4 ;  /* 0x0000000400007c02 */ /* 0x000fce0008000f00 */
.L_x_165:
[----:B--2---:R2:W3:Y:S02]  /*8cf0*/  SYNCS.PHASECHK.TRANS64.TRYWAIT P0, [R0+URZ+0x110], R3 ;  /* 0x00011003000075a7 */ /* 0x0044e400080011ff */
[----:B---3--:R-:W-:Y:S05]  /*8d00*/  @!P0 NANOSLEEP.SYNCS 0x989680 ;  /* 0x009896800000895d */ /* 0x008fea0003900000 */
[----:B------:R-:W3:Y:S02]  /*8d10*/  @!P0 SYNCS.PHASECHK.TRANS64 P0, [R0+URZ+0x110], R3 ;  /* 0x00011003000085a7 */ /* 0x000ee400080010ff */
[----:B---3--:R-:W-:Y:S05]  /*8d20*/  @!P0 BRA `(.L_x_165) ;  /* 0xfffffffc00f08947 */ /* 0x008fea000383ffff */
[----:B------:R-:W-:Y:S05]  /*8d30*/  BRA `(.L_x_62) ;  /* 0xffffffa800047947 */ /* 0x000fea000383ffff */
.L_x_72:
[----:B--2---:R-:W-:-:S04]  /*8d40*/  MOV R0, UR5 ;  /* 0x0000000500007c02 */ /* 0x004fc80008000f00 */
[----:B------:R2:W3:Y:S03]  /*8d50*/  SYNCS.PHASECHK.TRANS64.TRYWAIT P0, [R0+URZ+0x8], R7 ;  /* 0x00000807000075a7 */ /* 0x0004e600080011ff */
[----:B---3--:R-:W-:Y:S05]  /*8d60*/  @!P0 NANOSLEEP.SYNCS 0x989680 ;  /* 0x009896800000895d */ /* 0x008fea0003900000 */
[----:B------:R-:W3:Y:S02]  /*8d70*/  @!P0 SYNCS.PHASECHK.TRANS64 P0, [R0+URZ+0x8], R7 ;  /* 0x00000807000085a7 */ /* 0x000ee400080010ff */
[----:B---3--:R-:W-:Y:S05]  /*8d80*/  @!P0 BRA `(.L_x_72) ;  /* 0xfffffffc00ec8947 */ /* 0x008fea000383ffff */
[----:B------:R-:W-:Y:S05]  /*8d90*/  BRA `(.L_x_71) ;  /* 0xffffffa800b87947 */ /* 0x000fea000383ffff */
.L_x_74:
[----:B------:R-:W-:Y:S01]  /*8da0*/  BSSY B0, `(.L_x_166) ;  /* 0x0000006000007945 */ /* 0x000fe20003800000 */
[----:B------:R-:W-:-:S07]  /*8db0*/  MOV R15, 0xffffffff ;  /* 0xffffffff000f7802 */ /* 0x000fce0000000f00 */
[----:B-12--5:R-:W-:Y:S05]  /*8dc0*/  WARPSYNC.COLLECTIVE R15, `(.L_x_167) ;  /* 0x000000000f0c7348 */ /* 0x026fea0003c00000 */
[----:B------:R-:W-:Y:S02]  /*8dd0*/  ELECT P6, UR79, PT ;  /* 0x00000000004f782f */ /* 0x000fe400038c0000 */
[----:B------:R-:W-:Y:S01]  /*8de0*/  MOV R14, UR79 ;  /* 0x0000004f000e7c02 */ /* 0x000fe20008000f00 */
[----:B-12--5:R-:W-:Y:S10]  /*8df0*/  ENDCOLLECTIVE ;  /* 0x000000000000791b */ /* 0x026ff40003800000 */
.L_x_167:
[----:B------:R-:W-:Y:S05]  /*8e00*/  BSYNC B0 ;  /* 0x0000000000007941 */ /* 0x000fea0003800000 */
.L_x_166:
[----:B------:R-:W-:Y:S05]  /*8e10*/  BRA `(.L_x_168) ;  /* 0xffffffa800e87947 */ /* 0x000fea000383ffff */
.L_x_76:
[----:B--2---:R-:W-:-:S04]  /*8e20*/  MOV R0, UR5 ;  /* 0x0000000500007c02 */ /* 0x004fc80008000f00 */
[----:B------:R2:W3:Y:S03]  /*8e30*/  SYNCS.PHASECHK.TRANS64.TRYWAIT P0, [R0+URZ+0x8], R5 ;  /* 0x00000805000075a7 */ /* 0x0004e600080011ff */
[----:B---3--:R-:W-:Y:S05]  /*8e40*/  @!P0 NANOSLEEP.SYNCS 0x989680 ;  /* 0x009896800000895d */ /* 0x008fea0003900000 */
[----:B------:R-:W3:Y:S02]  /*8e50*/  @!P0 SYNCS.PHASECHK.TRANS64 P0, [R0+URZ+0x8], R5 ;  /* 0x00000805000085a7 */ /* 0x000ee400080010ff */
[----:B---3--:R-:W-:Y:S05]  /*8e60*/  @!P0 BRA `(.L_x_76) ;  /* 0xfffffffc00ec8947 */ /* 0x008fea000383ffff */
[----:B------:R-:W-:Y:S05]  /*8e70*/  BRA `(.L_x_75) ;  /* 0xffffffa800ec7947 */ /* 0x000fea000383ffff */
.L_x_77:
[----:B-1----:R1:W2:Y:S02]  /*8e80*/  SYNCS.PHASECHK.TRANS64.TRYWAIT P0, [R0+URZ+0x100], R5 ;  /* 0x00010005000075a7 */ /* 0x0022a400080011ff */
[----:B--2---:R-:W-:Y:S05]  /*8e90*/  @!P0 NANOSLEEP.SYNCS 0x989680 ;  /* 0x009896800000895d */ /* 0x004fea0003900000 */
[----:B------:R-:W2:Y:S02]  /*8ea0*/  @!P0 SYNCS.PHASECHK.TRANS64 P0, [R0+URZ+0x100], R5 ;  /* 0x00010005000085a7 */ /* 0x000ea400080010ff */
[----:B--2---:R-:W-:Y:S05]  /*8eb0*/  @!P0 BRA `(.L_x_77) ;  /* 0xfffffffc00f08947 */ /* 0x004fea000383ffff */
[----:B------:R-:W-:Y:S05]  /*8ec0*/  BRA `(.L_x_169) ;  /* 0xffffffac00d87947 */ /* 0x000fea000383ffff */
.L_x_79:
[----:B------:R-:W-:-:S07]  /*8ed0*/  MOV R0, UR31 ;  /* 0x0000001f00007c02 */ /* 0x000fce0008000f00 */
.L_x_170:
[----:B-1----:R1:W2:Y:S02]  /*8ee0*/  SYNCS.PHASECHK.TRANS64.TRYWAIT P0, [R0+URZ+0x140], R5 ;  /* 0x00014005000075a7 */ /* 0x0022a400080011ff */
[----:B--2---:R-:W-:Y:S05]  /*8ef0*/  @!P0 NANOSLEEP.SYNCS 0x989680 ;  /* 0x009896800000895d */ /* 0x004fea0003900000 */
[----:B------:R-:W2:Y:S02]  /*8f00*/  @!P0 SYNCS.PHASECHK.TRANS64 P0, [R0+URZ+0x140], R5 ;  /* 0x00014005000085a7 */ /* 0x000ea400080010ff */
[----:B--2---:R-:W-:Y:S05]  /*8f10*/  @!P0 BRA `(.L_x_170) ;  /* 0xfffffffc00f08947 */ /* 0x004fea000383ffff */
[----:B------:R-:W-:Y:S05]  /*8f20*/  BRA `(.L_x_171) ;  /* 0xffffffb000247947 */ /* 0x000fea000383ffff */
.L_x_82:
[----:B------:R-:W-:Y:S07]  /*8f30*/  MOV R0, UR5 ;  /* 0x0000000500007c02 */ /* 0x000fee0008000f00 */
.L_x_172:
[----:B-1----:R1:W2:Y:S02]  /*8f40*/  SYNCS.PHASECHK.TRANS64.TRYWAIT P0, [R0+URZ], R5 ;  /* 0x00000005000075a7 */ /* 0x0022a400080011ff */
[----:B--2---:R-:W-:Y:S05]  /*8f50*/  @!P0 NANOSLEEP.SYNCS 0x989680 ;  /* 0x009896800000895d */ /* 0x004fea0003900000 */
[----:B------:R-:W2:Y:S02]  /*8f60*/  @!P0 SYNCS.PHASECHK.TRANS64 P0, [R0+URZ], R5 ;  /* 0x00000005000085a7 */ /* 0x000ea400080010ff */
[----:B--2---:R-:W-:Y:S05]  /*8f70*/  @!P0 BRA `(.L_x_172) ;  /* 0xfffffffc00f08947 */ /* 0x004fea000383ffff */
[----:B------:R-:W-:Y:S05]  /*8f80*/  BRA `(.L_x_81) ;  /* 0xffffffb000387947 */ /* 0x000fea000383ffff */
.L_x_86:
[----:B-1----:R-:W-:-:S07]  /*8f90*/  MOV R0, UR4 ;  /* 0x0000000400007c02 */ /* 0x002fce0008000f00 */
.L_x_173:
[----:B-1----:R1:W2:Y:S02]  /*8fa0*/  SYNCS.PHASECHK.TRANS64.TRYWAIT P0, [R0+URZ], R3 ;  /* 0x00000003000075a7 */ /* 0x0022a400080011ff */
[----:B--2---:R-:W-:Y:S05]  /*8fb0*/  @!P0 NANOSLEEP.SYNCS 0x989680 ;  /* 0x009896800000895d */ /* 0x004fea0003900000 */
[----:B------:R-:W2:Y:S02]  /*8fc0*/  @!P0 SYNCS.PHASECHK.TRANS64 P0, [R0+URZ], R3 ;  /* 0x00000003000085a7 */ /* 0x000ea400080010ff */
[----:B--2---:R-:W-:Y:S05]  /*8fd0*/  @!P0 BRA `(.L_x_173) ;  /* 0xfffffffc00f08947 */ /* 0x004fea000383ffff */
[----:B------:R-:W-:Y:S05]  /*8fe0*/  BRA `(.L_x_174) ;  /* 0xffffffb4002c7947 */ /* 0x000fea000383ffff */
.L_x_87:
[----:B------:R-:W-:-:S07]  /*8ff0*/  MOV R0, UR5 ;  /* 0x0000000500007c02 */ /* 0x000fce0008000f00 */
.L_x_175:
[----:B-1----:R1:W2:Y:S02]  /*9000*/  SYNCS.PHASECHK.TRANS64.TRYWAIT P0, [R0+URZ], R3 ;  /* 0x00000003000075a7 */ /* 0x0022a400080011ff */
[----:B--2---:R-:W-:Y:S05]  /*9010*/  @!P0 NANOSLEEP.SYNCS 0x989680 ;  /* 0x009896800000895d */ /* 0x004fea0003900000 */
[----:B------:R-:W2:Y:S02]  /*9020*/  @!P0 SYNCS.PHASECHK.TRANS64 P0, [R0+URZ], R3 ;  /* 0x00000003000085a7 */ /* 0x000ea400080010ff */
[----:B--2---:R-:W-:Y:S05]  /*9030*/  @!P0 BRA `(.L_x_175) ;  /* 0xfffffffc00f08947 */ /* 0x004fea000383ffff */
[----:B------:R-:W-:Y:S05]  /*9040*/  BRA `(.L_x_176) ;  /* 0xffffffb400387947 */ /* 0x000fea000383ffff */
.L_x_88:
[----:B------:R-:W-:-:S07]  /*9050*/  MOV R0, UR5 ;  /* 0x0000000500007c02 */ /* 0x000fce0008000f00 */
.L_x_177:
[----:B-1----:R1:W2:Y:S02]  /*9060*/  SYNCS.PHASECHK.TRANS64.TRYWAIT P0, [R0+URZ], R3 ;  /* 0x00000003000075a7 */ /* 0x0022a400080011ff */
[----:B--2---:R-:W-:Y:S05]  /*9070*/  @!P0 NANOSLEEP.SYNCS 0x989680 ;  /* 0x009896800000895d */ /* 0x004fea0003900000 */
[----:B------:R-:W2:Y:S02]  /*9080*/  @!P0 SYNCS.PHASECHK.TRANS64 P0, [R0+URZ], R3 ;  /* 0x00000003000085a7 */ /* 0x000ea400080010ff */
[----:B--2---:R-:W-:Y:S05]  /*9090*/  @!P0 BRA `(.L_x_177) ;  /* 0xfffffffc00f08947 */ /* 0x004fea000383ffff */
[----:B------:R-:W-:Y:S05]  /*90a0*/  BRA `(.L_x_178) ;  /* 0xffffffb400447947 */ /* 0x000fea000383ffff */
.L_x_91:
[----:B------:R-:W-:-:S07]  /*90b0*/  MOV R0, UR26 ;  /* 0x0000001a00007c02 */ /* 0x000fce0008000f00 */
.L_x_179:
[----:B-1----:R1:W2:Y:S02]  /*90c0*/  SYNCS.PHASECHK.TRANS64.TRYWAIT P1, [R0+URZ+0x180], R3 ;  /* 0x00018003000075a7 */ /* 0x0022a400080211ff */
[----:B--2---:R-:W-:Y:S05]  /*90d0*/  @!P1 NANOSLEEP.SYNCS 0x989680 ;  /* 0x009896800000995d */ /* 0x004fea0003900000 */
[----:B------:R-:W2:Y:S02]  /*90e0*/  @!P1 SYNCS.PHASECHK.TRANS64 P1, [R0+URZ+0x180], R3 ;  /* 0x00018003000095a7 */ /* 0x000ea400080210ff */
[----:B--2---:R-:W-:Y:S05]  /*90f0*/  @!P1 BRA `(.L_x_179) ;  /* 0xfffffffc00f09947 */ /* 0x004fea000383ffff */
[----:B------:R-:W-:Y:S05]  /*9100*/  BRA `(.L_x_180) ;  /* 0xffffffb400907947 */ /* 0x000fea000383ffff */
.L_x_96:
[----:B--2---:R2:W3:Y:S02]  /*9110*/  SYNCS.PHASECHK.TRANS64.TRYWAIT P0, [R8+URZ+0x100], R5 ;  /* 0x00010005080075a7 */ /* 0x0044e400080011ff */
[----:B---3--:R-:W-:Y:S05]  /*9120*/  @!P0 NANOSLEEP.SYNCS 0x989680 ;  /* 0x009896800000895d */ /* 0x008fea0003900000 */
[----:B------:R-:W3:Y:S02]  /*9130*/  @!P0 SYNCS.PHASECHK.TRANS64 P0, [R8+URZ+0x100], R5 ;  /* 0x00010005080085a7 */ /* 0x000ee400080010ff */
[----:B---3--:R-:W-:Y:S05]  /*9140*/  @!P0 BRA `(.L_x_96) ;  /* 0xfffffffc00f08947 */ /* 0x008fea000383ffff */
[----:B------:R-:W-:Y:S05]  /*9150*/  BRA `(.L_x_181) ;  /* 0xffffffb800c07947 */ /* 0x000fea000383ffff */
.L_x_99:
[----:B------:R-:W-:Y:S07]  /*9160*/  MOV R0, UR21 ;  /* 0x0000001500007c02 */ /* 0x000fee0008000f00 */
.L_x_182:
[----:B--2---:R2:W3:Y:S02]  /*9170*/  SYNCS.PHASECHK.TRANS64.TRYWAIT P1, [R0+URZ+0xf8], R5 ;  /* 0x0000f805000075a7 */ /* 0x0044e400080211ff */
[----:B---3--:R-:W-:Y:S05]  /*9180*/  @!P1 NANOSLEEP.SYNCS 0x989680 ;  /* 0x009896800000995d */ /* 0x008fea0003900000 */
[----:B------:R-:W3:Y:S02]  /*9190*/  @!P1 SYNCS.PHASECHK.TRANS64 P1, [R0+URZ+0xf8], R5 ;  /* 0x0000f805000095a7 */ /* 0x000ee400080210ff */
[----:B---3--:R-:W-:Y:S05]  /*91a0*/  @!P1 BRA `(.L_x_182) ;  /* 0xfffffffc00f09947 */ /* 0x008fea000383ffff */
[----:B------:R-:W-:Y:S05]  /*91b0*/  BRA `(.L_x_98) ;  /* 0xffffffc0003c7947 */ /* 0x000fea000383ffff */
.L_x_102:
[----:B--2---:R-:W-:Y:S07]  /*91c0*/  MOV R5, UR21 ;  /* 0x0000001500057c02 */ /* 0x004fee0008000f00 */
.L_x_183:
[----:B--2---:R2:W3:Y:S02]  /*91d0*/  SYNCS.PHASECHK.TRANS64.TRYWAIT P0, [R5+URZ+0xe0], R4 ;  /* 0x0000e004050075a7 */ /* 0x0044e400080011ff */
[----:B---3--:R-:W-:Y:S05]  /*91e0*/  @!P0 NANOSLEEP.SYNCS 0x989680 ;  /* 0x009896800000895d */ /* 0x008fea0003900000 */
[----:B------:R-:W3:Y:S02]  /*91f0*/  @!P0 SYNCS.PHASECHK.TRANS64 P0, [R5+URZ+0xe0], R4 ;  /* 0x0000e004050085a7 */ /* 0x000ee400080010ff */
[----:B---3--:R-:W-:Y:S05]  /*9200*/  @!P0 BRA `(.L_x_183) ;  /* 0xfffffffc00f08947 */ /* 0x008fea000383ffff */
[----:B------:R-:W-:Y:S05]  /*9210*/  BRA `(.L_x_184) ;  /* 0xffffffc000947947 */ /* 0x000fea000383ffff */
.L_x_103:
[----:B------:R-:W-:Y:S07]  /*9220*/  MOV R5, UR21 ;  /* 0x0000001500057c02 */ /* 0x000fee0008000f00 */
.L_x_185:
[----:B--2---:R2:W3:Y:S02]  /*9230*/  SYNCS.PHASECHK.TRANS64.TRYWAIT P0, [R5+URZ+0xe8], R4 ;  /* 0x0000e804050075a7 */ /* 0x0044e400080011ff */
[----:B---3--:R-:W-:Y:S05]  /*9240*/  @!P0 NANOSLEEP.SYNCS 0x989680 ;  /* 0x009896800000895d */ /* 0x008fea0003900000 */
[----:B------:R-:W3:Y:S02]  /*9250*/  @!P0 SYNCS.PHASECHK.TRANS64 P0, [R5+URZ+0xe8], R4 ;  /* 0x0000e804050085a7 */ /* 0x000ee400080010ff */
[----:B---3--:R-:W-:Y:S05]  /*9260*/  @!P0 BRA `(.L_x_185) ;  /* 0xfffffffc00f08947 */ /* 0x008fea000383ffff */
[----:B------:R-:W-:Y:S05]  /*9270*/  BRA `(.L_x_186) ;  /* 0xffffffc000f47947 */ /* 0x000fea000383ffff */
.L_x_105:
[----:B------:R-:W-:-:S07]  /*9280*/  MOV R0, UR21 ;  /* 0x0000001500007c02 */ /* 0x000fce0008000f00 */
.L_x_187:
[----:B--2---:R2:W3:Y:S02]  /*9290*/  SYNCS.PHASECHK.TRANS64.TRYWAIT P0, [R0+URZ+0xe0], R3 ;  /* 0x0000e003000075a7 */ /* 0x0044e400080011ff */
[----:B---3--:R-:W-:Y:S05]  /*92a0*/  @!P0 NANOSLEEP.SYNCS 0x989680 ;  /* 0x009896800000895d */ /* 0x008fea0003900000 */
[----:B------:R-:W3:Y:S02]  /*92b0*/  @!P0 SYNCS.PHASECHK.TRANS64 P0, [R0+URZ+0xe0], R3 ;  /* 0x0000e003000085a7 */ /* 0x000ee400080010ff */
[----:B---3--:R-:W-:Y:S05]  /*92c0*/  @!P0 BRA `(.L_x_187) ;  /* 0xfffffffc00f08947 */ /* 0x008fea000383ffff */
[----:B------:R-:W-:Y:S05]  /*92d0*/  BRA `(.L_x_188) ;  /* 0xffffffc400807947 */ /* 0x000fea000383ffff */
.L_x_107:
[----:B-1----:R1:W2:Y:S02]  /*92e0*/  SYNCS.PHASECHK.TRANS64.TRYWAIT P0, [R3+URZ+0x100], R0 ;  /* 0x00010000030075a7 */ /* 0x0022a400080011ff */
[----:B--2---:R-:W-:Y:S05]  /*92f0*/  @!P0 NANOSLEEP.SYNCS 0x989680 ;  /* 0x009896800000895d */ /* 0x004fea0003900000 */
[----:B------:R-:W2:Y:S02]  /*9300*/  @!P0 SYNCS.PHASECHK.TRANS64 P0, [R3+URZ+0x100], R0 ;  /* 0x00010000030085a7 */ /* 0x000ea400080010ff */
[----:B--2---:R-:W-:Y:S05]  /*9310*/  @!P0 BRA `(.L_x_107) ;  /* 0xfffffffc00f08947 */ /* 0x004fea000383ffff */
[----:B------:R-:W-:Y:S05]  /*9320*/  BRA `(.L_x_189) ;  /* 0xffffffc8003c7947 */ /* 0x000fea000383ffff */
.L_x_118:
[----:B-1----:R1:W2:Y:S02]  /*9330*/  SYNCS.PHASECHK.TRANS64.TRYWAIT P1, [R3+URZ+0xd0], R0 ;  /* 0x0000d000030075a7 */ /* 0x0022a400080211ff */
[----:B--2---:R-:W-:Y:S05]  /*9340*/  @!P1 NANOSLEEP.SYNCS 0x989680 ;  /* 0x009896800000995d */ /* 0x004fea0003900000 */
[----:B------:R-:W2:Y:S02]  /*9350*/  @!P1 SYNCS.PHASECHK.TRANS64 P1, [R3+URZ+0xd0], R0 ;  /* 0x0000d000030095a7 */ /* 0x000ea400080210ff */
[----:B--2---:R-:W-:Y:S05]  /*9360*/  @!P1 BRA `(.L_x_118) ;  /* 0xfffffffc00f09947 */ /* 0x004fea000383ffff */
[----:B------:R-:W-:Y:S05]  /*9370*/  BRA `(.L_x_117) ;  /* 0xffffffd400a87947 */ /* 0x000fea000383ffff */
.L_x_120:
[----:B-1----:R1:W4:Y:S02]  /*9380*/  SYNCS.PHASECHK.TRANS64.TRYWAIT P0, [R90+URZ+0x120], R5 ;  /* 0x000120055a0075a7 */ /* 0x00232400080011ff */
[----:B----4-:R-:W-:Y:S05]  /*9390*/  @!P0 NANOSLEEP.SYNCS 0x989680 ;  /* 0x009896800000895d */ /* 0x010fea0003900000 */
[----:B------:R-:W4:Y:S02]  /*93a0*/  @!P0 SYNCS.PHASECHK.TRANS64 P0, [R90+URZ+0x120], R5 ;  /* 0x000120055a0085a7 */ /* 0x000f2400080010ff */
[----:B----4-:R-:W-:Y:S05]  /*93b0*/  @!P0 BRA `(.L_x_120) ;  /* 0xfffffffc00f08947 */ /* 0x010fea000383ffff */
[----:B------:R-:W-:Y:S05]  /*93c0*/  BRA `(.L_x_119) ;  /* 0xffffffd400fc7947 */ /* 0x000fea000383ffff */
.L_x_128:
[----:B--2---:R2:W3:Y:S02]  /*93d0*/  SYNCS.PHASECHK.TRANS64.TRYWAIT P0, [R109+URZ+0xd0], R2 ;  /* 0x0000d0026d0075a7 */ /* 0x0044e400080011ff */
[----:B---3--:R-:W-:Y:S05]  /*93e0*/  @!P0 NANOSLEEP.SYNCS 0x989680 ;  /* 0x009896800000895d */ /* 0x008fea0003900000 */
[----:B------:R-:W3:Y:S02]  /*93f0*/  @!P0 SYNCS.PHASECHK.TRANS64 P0, [R109+URZ+0xd0], R2 ;  /* 0x0000d0026d0085a7 */ /* 0x000ee400080010ff */
[----:B---3--:R-:W-:Y:S05]  /*9400*/  @!P0 BRA `(.L_x_128) ;  /* 0xfffffffc00f08947 */ /* 0x008fea000383ffff */
[----:B------:R-:W-:Y:S05]  /*9410*/  BRA `(.L_x_127) ;  /* 0xffffffe400047947 */ /* 0x000fea000383ffff */
        .weak           $__internal_0_$__cuda_sm10x_tcgen05_guardrail_trap_col_being_dealloced_not_returned_by_alloc
        .type           $__internal_0_$__cuda_sm10x_tcgen05_guardrail_trap_col_being_dealloced_not_returned_by_alloc,@function
        .size           $__internal_0_$__cuda_sm10x_tcgen05_guardrail_trap_col_being_dealloced_not_returned_by_alloc,($__internal_1_$__cuda_sm10x_tcgen05_guardrail_trap_phase_invalid_during_alloc - $__internal_0_$__cuda_sm10x_tcgen05_guardrail_trap_col_being_dealloced_not_returned_by_alloc)
$__internal_0_$__cuda_sm10x_tcgen05_guardrail_trap_col_being_dealloced_not_returned_by_alloc:
[----:B------:R-:W-:Y:S05]  /*9420*/  BPT.TRAP 0x1 ;  /* 0x000000040000795c */ /* 0x000fea0000300000 */
[----:B------:R-:W-:-:S04]  /*9430*/  HFMA2 R3, -RZ, RZ, 0, 0 ;  /* 0x00000000ff037431 */ /* 0x000fc800000001ff */
[----:B------:R-:W-:Y:S05]  /*9440*/  RET.REL.NODEC R2 `(_ZN7cutlass13device_kernelINS_4gemm6kernel13GemmUniversalIN4cute5tupleIJiiiiEEENS1_10collective13CollectiveMmaINS1_35MainloopSm100TmaUmmaWarpSpecializedILi13ELi2ELi4ENS5_IJNS4_1CILi4EEENSA_ILi1EEESC_EEEEENS5_IJNSA_ILi128EEESF_SF_EEENS_12float_e4m3_tENS5_IJlSC_lEEESH_SI_NS4_8TiledMMAINS4_8MMA_AtomIJNS4_10MMA_TraitsINS4_25SM100_MMA_F8F6F4_2x1SM_SSEJSH_SH_fSF_SF_NS4_17integral_constantINS4_4UMMA5MajorELSP_0EEESQ_NSN_INSO_7ScaleInELSR_0EEESS_EEEEEENS4_6LayoutINS5_IJSC_SC_SC_EEENS5_IJNSA_ILi0EEESX_SX_EEEEENS5_IJNS4_10UnderscoreES10_S10_EEEEENS4_18SM100_TMA_2SM_LOADENS4_14ComposedLayoutINS4_7SwizzleILi3ELi4ELi3EEENS4_18smem_ptr_flag_bitsILi8EEENSV_INS5_IJNSA_ILi8EEESF_EEENS5_IJSF_SC_EEEEEEEvNS4_8identityENS4_28SM100_TMA_2SM_LOAD_MULTICASTES1D_vS1E_EENS_8epilogue10collective18CollectiveEpilogueINS1H_23Sm100TmaWarpSpecializedILi2ELi2ELi32ELb0ELb0EEEJNS5_IJNSA_ILi64EEESF_SF_EEENS5_IJNSV_IS1M_SC_EENSV_INS5_IJNSA_ILi32EEENSA_ILi2EEEEEENS5_IJSC_S1M_EEEEEEEESH_SI_SH_SI_NS1H_6fusion15FusionCallbacksIS1L_NS1V_17LinearCombinationISH_fSH_fLNS_15FloatRoundStyleE2EEES1N_S1U_JEEENS4_5SM1004TMEM4LOAD26SM100_TMEM_LOAD_32dp32b32xENS4_13SM90_TMA_LOADENS14_INS15_ILi1ELi4ELi3EEES18_NSV_INS5_IJS19_S1P_EEENS5_IJS1P_SC_EEEEEEENS4_39AutoVectorizingCopyWithAssumedAlignmentILi128EEENS4_14SM90_TMA_STOREES2A_S2C_S2C_EEEvvEEEEvNT_6ParamsE) ;  /* 0xffffff6802ec7950 */ /* 0x000fea0003c3ffff */
        .weak           $__internal_1_$__cuda_sm10x_tcgen05_guardrail_trap_phase_invalid_during_alloc
        .type           $__internal_1_$__cuda_sm10x_tcgen05_guardrail_trap_phase_invalid_during_alloc,@function
        .size           $__internal_1_$__cuda_sm10x_tcgen05_guardrail_trap_phase_invalid_during_alloc,($__internal_2_$__cuda_sm10x_tcgen05_guardrail_trap_unallocated_columns_being_dealloced - $__internal_1_$__cuda_sm10x_tcgen05_guardrail_trap_phase_invalid_during_alloc)
$__internal_1_$__cuda_sm10x_tcgen05_guardrail_trap_phase_invalid_during_alloc:
[----:B------:R-:W-:Y:S05]  /*9450*/  BPT.TRAP 0x1 ;  /* 0x000000040000795c */ /* 0x000fea0000300000 */
[----:B------:R-:W-:-:S04]  /*9460*/  MOV R5, 0x0 ;  /* 0x0000000000057802 */ /* 0x000fc80000000f00 */
[----:B------:R-:W-:Y:S05]  /*9470*/  RET.REL.NODEC R4 `(_ZN7cutlass13device_kernelINS_4gemm6kernel13GemmUniversalIN4cute5tupleIJiiiiEEENS1_10collective13CollectiveMmaINS1_35MainloopSm100TmaUmmaWarpSpecializedILi13ELi2ELi4ENS5_IJNS4_1CILi4EEENSA_ILi1EEESC_EEEEENS5_IJNSA_ILi128EEESF_SF_EEENS_12float_e4m3_tENS5_IJlSC_lEEESH_SI_NS4_8TiledMMAINS4_8MMA_AtomIJNS4_10MMA_TraitsINS4_25SM100_MMA_F8F6F4_2x1SM_SSEJSH_SH_fSF_SF_NS4_17integral_constantINS4_4UMMA5MajorELSP_0EEESQ_NSN_INSO_7ScaleInELSR_0EEESS_EEEEEENS4_6LayoutINS5_IJSC_SC_SC_EEENS5_IJNSA_ILi0EEESX_SX_EEEEENS5_IJNS4_10UnderscoreES10_S10_EEEEENS4_18SM100_TMA_2SM_LOADENS4_14ComposedLayoutINS4_7SwizzleILi3ELi4ELi3EEENS4_18smem_ptr_flag_bitsILi8EEENSV_INS5_IJNSA_ILi8EEESF_EEENS5_IJSF_SC_EEEEEEEvNS4_8identityENS4_28SM100_TMA_2SM_LOAD_MULTICASTES1D_vS1E_EENS_8epilogue10collective18CollectiveEpilogueINS1H_23Sm100TmaWarpSpecializedILi2ELi2ELi32ELb0ELb0EEEJNS5_IJNSA_ILi64EEESF_SF_EEENS5_IJNSV_IS1M_SC_EENSV_INS5_IJNSA_ILi32EEENSA_ILi2EEEEEENS5_IJSC_S1M_EEEEEEEESH_SI_SH_SI_NS1H_6fusion15FusionCallbacksIS1L_NS1V_17LinearCombinationISH_fSH_fLNS_15FloatRoundStyleE2EEES1N_S1U_JEEENS4_5SM1004TMEM4LOAD26SM100_TMEM_LOAD_32dp32b32xENS4_13SM90_TMA_LOADENS14_INS15_ILi1ELi4ELi3EEES18_NSV_INS5_IJS19_S1P_EEENS5_IJS1P_SC_EEEEEEENS4_39AutoVectorizingCopyWithAssumedAlignmentILi128EEENS4_14SM90_TMA_STOREES2A_S2C_S2C_EEEvvEEEEvNT_6ParamsE) ;  /* 0xffffff6804e07950 */ /* 0x000fea0003c3ffff */
        .weak           $__internal_2_$__cuda_sm10x_tcgen05_guardrail_trap_unallocated_columns_being_dealloced
        .type           $__internal_2_$__cuda_sm10x_tcgen05_guardrail_trap_unallocated_columns_being_dealloced,@function
        .size           $__internal_2_$__cuda_sm10x_tcgen05_guardrail_trap_unallocated_columns_being_dealloced,(.L_x_191 - $__internal_2_$__cuda_sm10x_tcgen05_guardrail_trap_unallocated_columns_being_dealloced)
$__internal_2_$__cuda_sm10x_tcgen05_guardrail_trap_unallocated_columns_being_dealloced:
[----:B------:R-:W-:Y:S05]  /*9480*/  BPT.TRAP 0x1 ;  /* 0x000000040000795c */ /* 0x000fea0000300000 */
[----:B------:R-:W-:-:S04]  /*9490*/  HFMA2 R3, -RZ, RZ, 0, 0 ;  /* 0x00000000ff037431 */ /* 0x000fc800000001ff */
[----:B------:R-:W-:Y:S05]  /*94a0*/  RET.REL.NODEC R2 `(_ZN7cutlass13device_kernelINS_4gemm6kernel13GemmUniversalIN4cute5tupleIJiiiiEEENS1_10collective13CollectiveMmaINS1_35MainloopSm100TmaUmmaWarpSpecializedILi13ELi2ELi4ENS5_IJNS4_1CILi4EEENSA_ILi1EEESC_EEEEENS5_IJNSA_ILi128EEESF_SF_EEENS_12float_e4m3_tENS5_IJlSC_lEEESH_SI_NS4_8TiledMMAINS4_8MMA_AtomIJNS4_10MMA_TraitsINS4_25SM100_MMA_F8F6F4_2x1SM_SSEJSH_SH_fSF_SF_NS4_17integral_constantINS4_4UMMA5MajorELSP_0EEESQ_NSN_INSO_7ScaleInELSR_0EEESS_EEEEEENS4_6LayoutINS5_IJSC_SC_SC_EEENS5_IJNSA_ILi0EEESX_SX_EEEEENS5_IJNS4_10UnderscoreES10_S10_EEEEENS4_18SM100_TMA_2SM_LOADENS4_14ComposedLayoutINS4_7SwizzleILi3ELi4ELi3EEENS4_18smem_ptr_flag_bitsILi8EEENSV_INS5_IJNSA_ILi8EEESF_EEENS5_IJSF_SC_EEEEEEEvNS4_8identityENS4_28SM100_TMA_2SM_LOAD_MULTICASTES1D_vS1E_EENS_8epilogue10collective18CollectiveEpilogueINS1H_23Sm100TmaWarpSpecializedILi2ELi2ELi32ELb0ELb0EEEJNS5_IJNSA_ILi64EEESF_SF_EEENS5_IJNSV_IS1M_SC_EENSV_INS5_IJNSA_ILi32EEENSA_ILi2EEEEEENS5_IJSC_S1M_EEEEEEEESH_SI_SH_SI_NS1H_6fusion15FusionCallbacksIS1L_NS1V_17LinearCombinationISH_fSH_fLNS_15FloatRoundStyleE2EEES1N_S1U_JEEENS4_5SM1004TMEM4LOAD26SM100_TMEM_LOAD_32dp32b32xENS4_13SM90_TMA_LOADENS14_INS15_ILi1ELi4ELi3EEES18_NSV_INS5_IJS19_S1P_EEENS5_IJS1P_SC_EEEEEEENS4_39AutoVectorizingCopyWithAssumedAlignmentILi128EEENS4_14SM90_TMA_STOREES2A_S2C_S2C_EEEvvEEEEvNT_6ParamsE) ;  /* 0xffffff6802d47950 */ /* 0x000fea0003c3ffff */
.L_x_190:
[----:B------:R-:W-:-:S00]  /*94b0*/  BRA `(.L_x_190) ;  /* 0xfffffffc00fc7947 */ /* 0x000fc0000383ffff */
[----:B------:R-:W-:-:S00]  /*94c0*/  NOP ;  /* 0x0000000000007918 */ /* 0x000fc00000000000 */
        /* <DEDUP_REMOVED lines=11> */
.L_x_191:


//--------------------- .nv.global.init           --------------------------
	.section	.nv.global.init,"aw",@progbits
.nv.global.init:
	.type		$str$27,@object
	.size		$str$27,($str$28 - $str$27)
$str$27:
        /*0000*/ 	.byte	0x28, 0x61, 0x64, 0x64, 0x72, 0x65, 0x73, 0x73, 0x20, 0x26, 0x20, 0x6d, 0x61, 0x73, 0x6b, 0x29
        /*0010*/ 	.byte	0x20, 0x3d, 0x3d, 0x20, 0x30, 0x00
	.type		$str$28,@object
	.size		$str$28,($str$26 - $str$28)
$str$28:
        /*0016*/ 	.byte	0x2f, 0x74, 0x6d, 0x70, 0x2f, 0x63, 0x75, 0x74, 0x6c, 0x61, 0x73, 0x73, 0x5f, 0x73, 0x77, 0x65
        /*0026*/ 	.byte	0x65, 0x70, 0x5f, 0x73, 0x72, 0x63, 0x2f, 0x69, 0x6e, 0x63, 0x6c, 0x75, 0x64, 0x65, 0x2f, 0x63
        /*0036*/ 	.byte	0x75, 0x74, 0x65, 0x2f, 0x70, 0x6f, 0x69, 0x6e, 0x74, 0x65, 0x72, 0x5f, 0x66, 0x6c, 0x61, 0x67
        /*0046*/ 	.byte	0x67, 0x65, 0x64, 0x2e, 0x68, 0x70, 0x70, 0x00
	.type		$str$26,@object
	.size		$str$26,($str$25 - $str$26)
$str$26:
        /*004e*/ 	.byte	0x2f, 0x74, 0x6d, 0x70, 0x2f, 0x63, 0x75, 0x74, 0x6c, 0x61, 0x73, 0x73, 0x5f, 0x73, 0x77, 0x65
        /*005e*/ 	.byte	0x65, 0x70, 0x5f, 0x73, 0x72, 0x63, 0x2f, 0x69, 0x6e, 0x63, 0x6c, 0x75, 0x64, 0x65, 0x2f, 0x63
        /*006e*/ 	.byte	0x75, 0x74, 0x65, 0x2f, 0x61, 0x74, 0x6f, 0x6d, 0x2f, 0x63, 0x6f, 0x70, 0x79, 0x5f, 0x74, 0x72
        /*007e*/ 	.byte	0x61, 0x69, 0x74, 0x73, 0x5f, 0x73, 0x6d, 0x31, 0x30, 0x30, 0x2e, 0x68, 0x70, 0x70, 0x00
	.type		$str$25,@object
	.size		$str$25,(__unnamed_1 - $str$25)
$str$25:
        /*008d*/ 	.byte	0x28, 0x28, 0x75, 0x69, 0x6e, 0x74, 0x33, 0x32, 0x5f, 0x74, 0x28, 0x74, 0x68, 0x72, 0x65, 0x61
        /*009d*/ 	.byte	0x64, 0x49, 0x64, 0x78, 0x2e, 0x78, 0x29, 0x20, 0x2f, 0x20, 0x33, 0x32, 0x29, 0x20, 0x25, 0x20
        /*00ad*/ 	.byte	0x34, 0x29, 0x20, 0x3d, 0x3d, 0x20, 0x28, 0x28, 0x28, 0x74, 0x6d, 0x65, 0x6d, 0x5f, 0x61, 0x64
        /*00bd*/ 	.byte	0x64, 0x72, 0x20, 0x3e, 0x3e, 0x20, 0x31, 0x36, 0x29, 0x20, 0x2f, 0x20, 0x33, 0x32, 0x29, 0x20
        /*00cd*/ 	.byte	0x25, 0x20, 0x34, 0x29, 0x00
	.type		__unnamed_1,@object
	.size		__unnamed_1,(__unnamed_2 - __unnamed_1)
__unnamed_1:
        /*00d2*/ 	.byte	0x61, 0x75, 0x74, 0x6f, 0x20, 0x63, 0x75, 0x74, 0x65, 0x3a, 0x3a, 0x61, 0x73, 0x5f, 0x70, 0x6f
        /* <DEDUP_REMOVED lines=24> */
        /*0262*/ 	.byte	0x3a, 0x3a, 0x43, 0x3c, 0x34, 0x30, 0x39, 0x36, 0x3e, 0x3e, 0x3e, 0x3e, 0x5d, 0x00
	.type		__unnamed_2,@object
	.size		__unnamed_2,(.L_2 - __unnamed_2)
__unnamed_2:
        /* <DEDUP_REMOVED lines=40> */
        /*04f0*/ 	.byte	0x74, 0x65, 0x3a, 0x3a, 0x43, 0x3c, 0x30, 0x3e, 0x3e, 0x3e, 0x3e, 0x5d, 0x00
.L_2:


//--------------------- .nv.shared._ZN7cutlass13device_kernelINS_4gemm6kernel13GemmUniversalIN4cute5tupleIJiiiiEEENS1_10collective13CollectiveMmaINS1_35MainloopSm100TmaUmmaWarpSpecializedILi13ELi2ELi4ENS5_IJNS4_1CILi4EEENSA_ILi1EEESC_EEEEENS5_IJNSA_ILi128EEESF_SF_EEENS_12float_e4m3_tENS5_IJlSC_lEEESH_SI_NS4_8TiledMMAINS4_8MMA_AtomIJNS4_10MMA_TraitsINS4_25SM100_MMA_F8F6F4_2x1SM_SSEJSH_SH_fSF_SF_NS4_17integral_constantINS4_4UMMA5MajorELSP_0EEESQ_NSN_INSO_7ScaleInELSR_0EEESS_EEEEEENS4_6LayoutINS5_IJSC_SC_SC_EEENS5_IJNSA_ILi0EEESX_SX_EEEEENS5_IJNS4_10UnderscoreES10_S10_EEEEENS4_18SM100_TMA_2SM_LOADENS4_14ComposedLayoutINS4_7SwizzleILi3ELi4ELi3EEENS4_18smem_ptr_flag_bitsILi8EEENSV_INS5_IJNSA_ILi8EEESF_EEENS5_IJSF_SC_EEEEEEEvNS4_8identityENS4_28SM100_TMA_2SM_LOAD_MULTICASTES1D_vS1E_EENS_8epilogue10collective18CollectiveEpilogueINS1H_23Sm100TmaWarpSpecializedILi2ELi2ELi32ELb0ELb0EEEJNS5_IJNSA_ILi64EEESF_SF_EEENS5_IJNSV_IS1M_SC_EENSV_INS5_IJNSA_ILi32EEENSA_ILi2EEEEEENS5_IJSC_S1M_EEEEEEEESH_SI_SH_SI_NS1H_6fusion15FusionCallbacksIS1L_NS1V_17LinearCombinationISH_fSH_fLNS_15FloatRoundStyleE2EEES1N_S1U_JEEENS4_5SM1004TMEM4LOAD26SM100_TMEM_LOAD_32dp32b32xENS4_13SM90_TMA_LOADENS14_INS15_ILi1ELi4ELi3EEES18_NSV_INS5_IJS19_S1P_EEENS5_IJS1P_SC_EEEEEEENS4_39AutoVectorizingCopyWithAssumedAlignmentILi128EEENS4_14SM90_TMA_STOREES2A_S2C_S2C_EEEvvEEEEvNT_6ParamsE --------------------------
	.section	.nv.shared._ZN7cutlass13device_kernelINS_4gemm6kernel13GemmUniversalIN4cute5tupleIJiiiiEEENS1_10collective13CollectiveMmaINS1_35MainloopSm100TmaUmmaWarpSpecializedILi13ELi2ELi4ENS5_IJNS4_1CILi4EEENSA_ILi1EEESC_EEEEENS5_IJNSA_ILi128EEESF_SF_EEENS_12float_e4m3_tENS5_IJlSC_lEEESH_SI_NS4_8TiledMMAINS4_8MMA_AtomIJNS4_10MMA_TraitsINS4_25SM100_MMA_F8F6F4_2x1SM_SSEJSH_SH_fSF_SF_NS4_17integral_constantINS4_4UMMA5MajorELSP_0EEESQ_NSN_INSO_7ScaleInELSR_0EEESS_EEEEEENS4_6LayoutINS5_IJSC_SC_SC_EEENS5_IJNSA_ILi0EEESX_SX_EEEEENS5_IJNS4_10UnderscoreES10_S10_EEEEENS4_18SM100_TMA_2SM_LOADENS4_14ComposedLayoutINS4_7SwizzleILi3ELi4ELi3EEENS4_18smem_ptr_flag_bitsILi8EEENSV_INS5_IJNSA_ILi8EEESF_EEENS5_IJSF_SC_EEEEEEEvNS4_8identityENS4_28SM100_TMA_2SM_LOAD_MULTICASTES1D_vS1E_EENS_8epilogue10collective18CollectiveEpilogueINS1H_23Sm100TmaWarpSpecializedILi2ELi2ELi32ELb0ELb0EEEJNS5_IJNSA_ILi64EEESF_SF_EEENS5_IJNSV_IS1M_SC_EENSV_INS5_IJNSA_ILi32EEENSA_ILi2EEEEEENS5_IJSC_S1M_EEEEEEEESH_SI_SH_SI_NS1H_6fusion15FusionCallbacksIS1L_NS1V_17LinearCombinationISH_fSH_fLNS_15FloatRoundStyleE2EEES1N_S1U_JEEENS4_5SM1004TMEM4LOAD26SM100_TMEM_LOAD_32dp32b32xENS4_13SM90_TMA_LOADENS14_INS15_ILi1ELi4ELi3EEES18_NSV_INS5_IJS19_S1P_EEENS5_IJS1P_SC_EEEEEEENS4_39AutoVectorizingCopyWithAssumedAlignmentILi128EEENS4_14SM90_TMA_STOREES2A_S2C_S2C_EEEvvEEEEvNT_6ParamsE,"aw",@nobits
	.sectionflags	@""
	.align	16
	.zero		1024


//--------------------- .nv.shared.reserved.0     --------------------------
	.section	.nv.shared.reserved.0,"aw",@nobits
	.weak		__nv_reservedSMEM_offset_0_alias
	.size		__nv_reservedSMEM_offset_0_alias, 0, 64
	.other		__nv_reservedSMEM_offset_0_alias,@"STO_CUDA_RESERVED_SHARED STV_DEFAULT"
__nv_reservedSMEM_offset_0_alias:
	.zero		0
.nv.shared.reserved.0:
	.zero		64
	.weak		__nv_reservedSMEM_tcgen05_partition
	.type		__nv_reservedSMEM_tcgen05_partition,@object
	.size		__nv_reservedSMEM_tcgen05_partition,(.L_0 - __nv_reservedSMEM_tcgen05_partition)
__nv_reservedSMEM_tcgen05_partition:
	.zero		32
.L_0:


//--------------------- .nv.global                --------------------------
	.section	.nv.global,"aw",@nobits
.nv.global:
	.type		_ZN40_INTERNAL_b1f23ef3_4_k_cu_f3147fdd_280374cute1_E,@object
	.size		_ZN40_INTERNAL_b1f23ef3_4_k_cu_f3147fdd_280374cute1_E,(_ZN40_INTERNAL_b1f23ef3_4_k_cu_f3147fdd_280374cuda3std3__45__cpo6cbeginE - _ZN40_INTERNAL_b1f23ef3_4_k_cu_f3147fdd_280374cute1_E)
_ZN40_INTERNAL_b1f23ef3_4_k_cu_f3147fdd_280374cute1_E:
	.zero		1
	.type		_ZN40_INTERNAL_b1f23ef3_4_k_cu_f3147fdd_280374cuda3std3__45__cpo6cbeginE,@object
	.size		_ZN40_INTERNAL_b1f23ef3_4_k_cu_f3147fdd_280374cuda3std3__45__cpo6cbeginE,(_ZN40_INTERNAL_b1f23ef3_4_k_cu_f3147fdd_280374cuda3std3__48in_placeE - _ZN40_INTERNAL_b1f23ef3_4_k_cu_f3147fdd_280374cuda3std3__45__cpo6cbeginE)
_ZN40_INTERNAL_b1f23ef3_4_k_cu_f3147fdd_280374cuda3std3__45__cpo6cbeginE:
	.zero		1
	.type		_ZN40_INTERNAL_b1f23ef3_4_k_cu_f3147fdd_280374cuda3std3__48in_placeE,@object
	.size		_ZN40_INTERNAL_b1f23ef3_4_k_cu_f3147fdd_280374cuda3std3__48in_placeE,(_ZN40_INTERNAL_b1f23ef3_4_k_cu_f3147fdd_280374cuda3std6ranges3__45__cpo9iter_moveE - _ZN40_INTERNAL_b1f23ef3_4_k_cu_f3147fdd_280374cuda3std3__48in_placeE)
_ZN40_INTERNAL_b1f23ef3_4_k_cu_f3147fdd_280374cuda3std3__48in_placeE:
	.zero		1
	.type		_ZN40_INTERNAL_b1f23ef3_4_k_cu_f3147fdd_280374cuda3std6ranges3__45__cpo9iter_moveE,@object
	.size		_ZN40_INTERNAL_b1f23ef3_4_k_cu_f3147fdd_280374cuda3std6ranges3__45__cpo9iter_moveE,(_ZN40_INTERNAL_b1f23ef3_4_k_cu_f3147fdd_280374cuda3std3__45__cpo5beginE - _ZN40_INTERNAL_b1f23ef3_4_k_cu_f3147fdd_280374cuda3std6ranges3__45__cpo9iter_moveE)
_ZN40_INTERNAL_b1f23ef3_4_k_cu_f3147fdd_280374cuda3std6ranges3__45__cpo9iter_moveE:
	.zero		1
	.type		_ZN40_INTERNAL_b1f23ef3_4_k_cu_f3147fdd_280374cuda3std3__45__cpo5beginE,@object
	.size		_ZN40_INTERNAL_b1f23ef3_4_k_cu_f3147fdd_280374cuda3std3__45__cpo5beginE,(_ZN40_INTERNAL_b1f23ef3_4_k_cu_f3147fdd_280374cuda3std3__442_GLOBAL__N__b1f23ef3_4_k_cu_f3147fdd_280376ignoreE - _ZN40_INTERNAL_b1f23ef3_4_k_cu_f3147fdd_280374cuda3std3__45__cpo5beginE)
_ZN40_INTERNAL_b1f23ef3_4_k_cu_f3147fdd_280374cuda3std3__45__cpo5beginE:
	.zero		1
	.type		_ZN40_INTERNAL_b1f23ef3_4_k_cu_f3147fdd_280374cuda3std3__442_GLOBAL__N__b1f23ef3_4_k_cu_f3147fdd_280376ignoreE,@object
	.size		_ZN40_INTERNAL_b1f23ef3_4_k_cu_f3147fdd_280374cuda3std3__442_GLOBAL__N__b1f23ef3_4_k_cu_f3147fdd_280376ignoreE,(_ZN40_INTERNAL_b1f23ef3_4_k_cu_f3147fdd_280374cute7productE - _ZN40_INTERNAL_b1f23ef3_4_k_cu_f3147fdd_280374cuda3std3__442_GLOBAL__N__b1f23ef3_4_k_cu_f3147fdd_280376ignoreE)
_ZN40_INTERNAL_b1f23ef3_4_k_cu_f3147fdd_280374cuda3std3__442_GLOBAL__N__b1f23ef3_4_k_cu_f3147fdd_280376ignoreE:
	.zero		1
	.type		_ZN40_INTERNAL_b1f23ef3_4_k_cu_f3147fdd_280374cute7productE,@object
	.size		_ZN40_INTERNAL_b1f23ef3_4_k_cu_f3147fdd_280374cute7productE,(_ZN40_INTERNAL_b1f23ef3_4_k_cu_f3147fdd_280374cuda3std3__45__cpo3endE - _ZN40_INTERNAL_b1f23ef3_4_k_cu_f3147fdd_280374cute7productE)
_ZN40_INTERNAL_b1f23ef3_4_k_cu_f3147fdd_280374cute7productE:
	.zero		1
	.type		_ZN40_INTERNAL_b1f23ef3_4_k_cu_f3147fdd_280374cuda3std3__45__cpo3endE,@object
	.size		_ZN40_INTERNAL_b1f23ef3_4_k_cu_f3147fdd_280374cuda3std3__45__cpo3endE,(_ZN40_INTERNAL_b1f23ef3_4_k_cu_f3147fdd_280374cuda3std3__419piecewise_constructE - _ZN40_INTERNAL_b1f23ef3_4_k_cu_f3147fdd_280374cuda3std3__45__cpo3endE)
_ZN40_INTERNAL_b1f23ef3_4_k_cu_f3147fdd_280374cuda3std3__45__cpo3endE:
	.zero		1
	.type		_ZN40_INTERNAL_b1f23ef3_4_k_cu_f3147fdd_280374cuda3std3__419piecewise_constructE,@object
	.size		_ZN40_INTERNAL_b1f23ef3_4_k_cu_f3147fdd_280374cuda3std3__419piecewise_constructE,(_ZN40_INTERNAL_b1f23ef3_4_k_cu_f3147fdd_280374cuda3std3__45__cpo4cendE - _ZN40_INTERNAL_b1f23ef3_4_k_cu_f3147fdd_280374cuda3std3__419piecewise_constructE)
_ZN40_INTERNAL_b1f23ef3_4_k_cu_f3147fdd_280374cuda3std3__419piecewise_constructE:
	.zero		1
	.type		_ZN40_INTERNAL_b1f23ef3_4_k_cu_f3147fdd_280374cuda3std3__45__cpo4cendE,@object
	.size		_ZN40_INTERNAL_b1f23ef3_4_k_cu_f3147fdd_280374cuda3std3__45__cpo4cendE,(_ZN40_INTERNAL_b1f23ef3_4_k_cu_f3147fdd_280374cuda3std6ranges3__45__cpo4swapE - _ZN40_INTERNAL_b1f23ef3_4_k_cu_f3147fdd_280374cuda3std3__45__cpo4cendE)
_ZN40_INTERNAL_b1f23ef3_4_k_cu_f3147fdd_280374cuda3std3__45__cpo4cendE:
	.zero		1
	.type		_ZN40_INTERNAL_b1f23ef3_4_k_cu_f3147fdd_280374cuda3std6ranges3__45__cpo4swapE,@object
	.size		_ZN40_INTERNAL_b1f23ef3_4_k_cu_f3147fdd_280374cuda3std6ranges3__45__cpo4swapE,(.L_10 - _ZN40_INTERNAL_b1f23ef3_4_k_cu_f3147fdd_280374cuda3std6ranges3__45__cpo4swapE)
_ZN40_INTERNAL_b1f23ef3_4_k_cu_f3147fdd_280374cuda3std6ranges3__45__cpo4swapE:
	.zero		1
.L_10:


//--------------------- .nv.constant0._ZN7cutlass13device_kernelINS_4gemm6kernel13GemmUniversalIN4cute5tupleIJiiiiEEENS1_10collective13CollectiveMmaINS1_35MainloopSm100TmaUmmaWarpSpecializedILi13ELi2ELi4ENS5_IJNS4_1CILi4EEENSA_ILi1EEESC_EEEEENS5_IJNSA_ILi128EEESF_SF_EEENS_12float_e4m3_tENS5_IJlSC_lEEESH_SI_NS4_8TiledMMAINS4_8MMA_AtomIJNS4_10MMA_TraitsINS4_25SM100_MMA_F8F6F4_2x1SM_SSEJSH_SH_fSF_SF_NS4_17integral_constantINS4_4UMMA5MajorELSP_0EEESQ_NSN_INSO_7ScaleInELSR_0EEESS_EEEEEENS4_6LayoutINS5_IJSC_SC_SC_EEENS5_IJNSA_ILi0EEESX_SX_EEEEENS5_IJNS4_10UnderscoreES10_S10_EEEEENS4_18SM100_TMA_2SM_LOADENS4_14ComposedLayoutINS4_7SwizzleILi3ELi4ELi3EEENS4_18smem_ptr_flag_bitsILi8EEENSV_INS5_IJNSA_ILi8EEESF_EEENS5_IJSF_SC_EEEEEEEvNS4_8identityENS4_28SM100_TMA_2SM_LOAD_MULTICASTES1D_vS1E_EENS_8epilogue10collective18CollectiveEpilogueINS1H_23Sm100TmaWarpSpecializedILi2ELi2ELi32ELb0ELb0EEEJNS5_IJNSA_ILi64EEESF_SF_EEENS5_IJNSV_IS1M_SC_EENSV_INS5_IJNSA_ILi32EEENSA_ILi2EEEEEENS5_IJSC_S1M_EEEEEEEESH_SI_SH_SI_NS1H_6fusion15FusionCallbacksIS1L_NS1V_17LinearCombinationISH_fSH_fLNS_15FloatRoundStyleE2EEES1N_S1U_JEEENS4_5SM1004TMEM4LOAD26SM100_TMEM_LOAD_32dp32b32xENS4_13SM90_TMA_LOADENS14_INS15_ILi1ELi4ELi3EEES18_NSV_INS5_IJS19_S1P_EEENS5_IJS1P_SC_EEEEEEENS4_39AutoVectorizingCopyWithAssumedAlignmentILi128EEENS4_14SM90_TMA_STOREES2A_S2C_S2C_EEEvvEEEEvNT_6ParamsE --------------------------
	.section	.nv.constant0._ZN7cutlass13device_kernelINS_4gemm6kernel13GemmUniversalIN4cute5tupleIJiiiiEEENS1_10collective13CollectiveMmaINS1_35MainloopSm100TmaUmmaWarpSpecializedILi13ELi2ELi4ENS5_IJNS4_1CILi4EEENSA_ILi1EEESC_EEEEENS5_IJNSA_ILi128EEESF_SF_EEENS_12float_e4m3_tENS5_IJlSC_lEEESH_SI_NS4_8TiledMMAINS4_8MMA_AtomIJNS4_10MMA_TraitsINS4_25SM100_MMA_F8F6F4_2x1SM_SSEJSH_SH_fSF_SF_NS4_17integral_constantINS4_4UMMA5MajorELSP_0EEESQ_NSN_INSO_7ScaleInELSR_0EEESS_EEEEEENS4_6LayoutINS5_IJSC_SC_SC_EEENS5_IJNSA_ILi0EEESX_SX_EEEEENS5_IJNS4_10UnderscoreES10_S10_EEEEENS4_18SM100_TMA_2SM_LOADENS4_14ComposedLayoutINS4_7SwizzleILi3ELi4ELi3EEENS4_18smem_ptr_flag_bitsILi8EEENSV_INS5_IJNSA_ILi8EEESF_EEENS5_IJSF_SC_EEEEEEEvNS4_8identityENS4_28SM100_TMA_2SM_LOAD_MULTICASTES1D_vS1E_EENS_8epilogue10collective18CollectiveEpilogueINS1H_23Sm100TmaWarpSpecializedILi2ELi2ELi32ELb0ELb0EEEJNS5_IJNSA_ILi64EEESF_SF_EEENS5_IJNSV_IS1M_SC_EENSV_INS5_IJNSA_ILi32EEENSA_ILi2EEEEEENS5_IJSC_S1M_EEEEEEEESH_SI_SH_SI_NS1H_6fusion15FusionCallbacksIS1L_NS1V_17LinearCombinationISH_fSH_fLNS_15FloatRoundStyleE2EEES1N_S1U_JEEENS4_5SM1004TMEM4LOAD26SM100_TMEM_LOAD_32dp32b32xENS4_13SM90_TMA_LOADENS14_INS15_ILi1ELi4ELi3EEES18_NSV_INS5_IJS19_S1P_EEENS5_IJS1P_SC_EEEEEEENS4_39AutoVectorizingCopyWithAssumedAlignmentILi128EEENS4_14SM90_TMA_STOREES2A_S2C_S2C_EEEvvEEEEvNT_6ParamsE,"a",@progbits
	.sectionflags	@""
	.align	4
.nv.constant0._ZN7cutlass13device_kernelINS_4gemm6kernel13GemmUniversalIN4cute5tupleIJiiiiEEENS1_10collective13CollectiveMmaINS1_35MainloopSm100TmaUmmaWarpSpecializedILi13ELi2ELi4ENS5_IJNS4_1CILi4EEENSA_ILi1EEESC_EEEEENS5_IJNSA_ILi128EEESF_SF_EEENS_12float_e4m3_tENS5_IJlSC_lEEESH_SI_NS4_8TiledMMAINS4_8MMA_AtomIJNS4_10MMA_TraitsINS4_25SM100_MMA_F8F6F4_2x1SM_SSEJSH_SH_fSF_SF_NS4_17integral_constantINS4_4UMMA5MajorELSP_0EEESQ_NSN_INSO_7ScaleInELSR_0EEESS_EEEEEENS4_6LayoutINS5_IJSC_SC_SC_EEENS5_IJNSA_ILi0EEESX_SX_EEEEENS5_IJNS4_10UnderscoreES10_S10_EEEEENS4_18SM100_TMA_2SM_LOADENS4_14ComposedLayoutINS4_7SwizzleILi3ELi4ELi3EEENS4_18smem_ptr_flag_bitsILi8EEENSV_INS5_IJNSA_ILi8EEESF_EEENS5_IJSF_SC_EEEEEEEvNS4_8identityENS4_28SM100_TMA_2SM_LOAD_MULTICASTES1D_vS1E_EENS_8epilogue10collective18CollectiveEpilogueINS1H_23Sm100TmaWarpSpecializedILi2ELi2ELi32ELb0ELb0EEEJNS5_IJNSA_ILi64EEESF_SF_EEENS5_IJNSV_IS1M_SC_EENSV_INS5_IJNSA_ILi32EEENSA_ILi2EEEEEENS5_IJSC_S1M_EEEEEEEESH_SI_SH_SI_NS1H_6fusion15FusionCallbacksIS1L_NS1V_17LinearCombinationISH_fSH_fLNS_15FloatRoundStyleE2EEES1N_S1U_JEEENS4_5SM1004TMEM4LOAD26SM100_TMEM_LOAD_32dp32b32xENS4_13SM90_TMA_LOADENS14_INS15_ILi1ELi4ELi3EEES18_NSV_INS5_IJS19_S1P_EEENS5_IJS1P_SC_EEEEEEENS4_39AutoVectorizingCopyWithAssumedAlignmentILi128EEENS4_14SM90_TMA_STOREES2A_S2C_S2C_EEEvvEEEEvNT_6ParamsE:
	.zero		2944


//--------------------- SYMBOLS --------------------------

	.type		.nv.reservedSmem.offset0,@object
	.size		.nv.reservedSmem.offset0,0x4
	.type		.nv.reservedSmem.cap,@object
	.size		.nv.reservedSmem.cap,0x4
	.type		__assertfail,@function
